//
// Generated by NVIDIA NVVM Compiler
//
// Compiler Build ID: CL-36424714
// Cuda compilation tools, release 13.0, V13.0.88
// Based on NVVM 20.0.0
//

.version 9.0
.target sm_100
.address_size 64

	// .globl	_Z9dft_naivePKfP6float2i
.extern .shared .align 16 .b8 sh[];
.global .align 4 .b8 __cudart_i2opi_f[24] = {65, 144, 67, 60, 153, 149, 98, 219, 192, 221, 52, 245, 209, 87, 39, 252, 41, 21, 68, 78, 110, 131, 249, 162};

.visible .entry _Z9dft_naivePKfP6float2i(
	.param .u64 .ptr .align 1 _Z9dft_naivePKfP6float2i_param_0,
	.param .u64 .ptr .align 1 _Z9dft_naivePKfP6float2i_param_1,
	.param .u32 _Z9dft_naivePKfP6float2i_param_2
)
{
	.local .align 4 .b8 	__local_depot0[28];
	.reg .b64 	%SP;
	.reg .b64 	%SPL;
	.reg .pred 	%p<13>;
	.reg .b32 	%r<51>;
	.reg .b32 	%f<52>;
	.reg .b64 	%rd<29>;
	.reg .b64 	%fd<6>;

	mov.u64 	%SPL, __local_depot0;
	ld.param.u64 	%rd10, [_Z9dft_naivePKfP6float2i_param_0];
	ld.param.u64 	%rd11, [_Z9dft_naivePKfP6float2i_param_1];
	ld.param.u32 	%r18, [_Z9dft_naivePKfP6float2i_param_2];
	add.u64 	%rd1, %SPL, 0;
	mov.u32 	%r19, %ctaid.x;
	mov.u32 	%r20, %ntid.x;
	mov.u32 	%r21, %tid.x;
	mad.lo.s32 	%r1, %r19, %r20, %r21;
	setp.ge.s32 	%p1, %r1, %r18;
	@%p1 bra 	$L__BB0_13;
	setp.lt.s32 	%p2, %r18, 1;
	mov.f32 	%f50, 0f00000000;
	mov.f32 	%f51, %f50;
	@%p2 bra 	$L__BB0_12;
	cvt.rn.f64.u32 	%fd1, %r18;
	mov.f64 	%fd2, 0dC01921FB54442D18;
	div.rn.f64 	%fd3, %fd2, %fd1;
	cvt.rn.f32.f64 	%f17, %fd3;
	cvt.rn.f32.s32 	%f18, %r1;
	mul.f32 	%f1, %f18, %f17;
	cvta.to.global.u64 	%rd2, %rd10;
	mov.f32 	%f51, 0f00000000;
	mov.b32 	%r46, 0;
	mov.u64 	%rd15, __cudart_i2opi_f;
	mov.f32 	%f50, %f51;
$L__BB0_3:
	mul.wide.u32 	%rd13, %r46, 4;
	add.s64 	%rd14, %rd2, %rd13;
	ld.global.f32 	%f4, [%rd14];
	cvt.rn.f32.u32 	%f19, %r46;
	mul.f32 	%f5, %f1, %f19;
	mul.f32 	%f20, %f5, 0f3F22F983;
	cvt.rni.s32.f32 	%r50, %f20;
	cvt.rn.f32.s32 	%f21, %r50;
	fma.rn.f32 	%f22, %f21, 0fBFC90FDA, %f5;
	fma.rn.f32 	%f23, %f21, 0fB3A22168, %f22;
	fma.rn.f32 	%f49, %f21, 0fA7C234C5, %f23;
	abs.f32 	%f7, %f5;
	setp.ltu.f32 	%p3, %f7, 0f47CE4780;
	@%p3 bra 	$L__BB0_11;
	setp.neu.f32 	%p4, %f7, 0f7F800000;
	@%p4 bra 	$L__BB0_6;
	mov.f32 	%f26, 0f00000000;
	mul.rn.f32 	%f49, %f5, %f26;
	mov.b32 	%r50, 0;
	bra.uni 	$L__BB0_11;
$L__BB0_6:
	mov.b32 	%r4, %f5;
	shl.b32 	%r24, %r4, 8;
	or.b32  	%r5, %r24, -2147483648;
	mov.b64 	%rd28, 0;
	mov.b32 	%r47, 0;
	mov.u64 	%rd26, %rd15;
	mov.u64 	%rd27, %rd1;
$L__BB0_7:
	.pragma "nounroll";
	ld.global.nc.u32 	%r25, [%rd26];
	mad.wide.u32 	%rd17, %r25, %r5, %rd28;
	shr.u64 	%rd28, %rd17, 32;
	st.local.u32 	[%rd27], %rd17;
	add.s32 	%r47, %r47, 1;
	add.s64 	%rd27, %rd27, 4;
	add.s64 	%rd26, %rd26, 4;
	setp.ne.s32 	%p5, %r47, 6;
	@%p5 bra 	$L__BB0_7;
	shr.u32 	%r26, %r4, 23;
	st.local.u32 	[%rd1+24], %rd28;
	and.b32  	%r8, %r26, 31;
	and.b32  	%r27, %r26, 224;
	add.s32 	%r28, %r27, -128;
	shr.u32 	%r29, %r28, 5;
	mul.wide.u32 	%rd18, %r29, 4;
	sub.s64 	%rd9, %rd1, %rd18;
	ld.local.u32 	%r48, [%rd9+24];
	ld.local.u32 	%r49, [%rd9+20];
	setp.eq.s32 	%p6, %r8, 0;
	@%p6 bra 	$L__BB0_10;
	shf.l.wrap.b32 	%r48, %r49, %r48, %r8;
	ld.local.u32 	%r30, [%rd9+16];
	shf.l.wrap.b32 	%r49, %r30, %r49, %r8;
$L__BB0_10:
	shr.u32 	%r31, %r48, 30;
	shf.l.wrap.b32 	%r32, %r49, %r48, 2;
	shl.b32 	%r33, %r49, 2;
	shr.u32 	%r34, %r32, 31;
	add.s32 	%r35, %r34, %r31;
	neg.s32 	%r36, %r35;
	setp.lt.s32 	%p7, %r4, 0;
	selp.b32 	%r50, %r36, %r35, %p7;
	xor.b32  	%r37, %r32, %r4;
	shr.s32 	%r38, %r32, 31;
	xor.b32  	%r39, %r38, %r32;
	xor.b32  	%r40, %r38, %r33;
	cvt.u64.u32 	%rd19, %r39;
	shl.b64 	%rd20, %rd19, 32;
	cvt.u64.u32 	%rd21, %r40;
	or.b64  	%rd22, %rd20, %rd21;
	cvt.rn.f64.s64 	%fd4, %rd22;
	mul.f64 	%fd5, %fd4, 0d3BF921FB54442D19;
	cvt.rn.f32.f64 	%f24, %fd5;
	neg.f32 	%f25, %f24;
	setp.lt.s32 	%p8, %r37, 0;
	selp.f32 	%f49, %f25, %f24, %p8;
$L__BB0_11:
	mul.f32 	%f27, %f49, %f49;
	fma.rn.f32 	%f28, %f27, 0f37CBAC00, 0fBAB607ED;
	fma.rn.f32 	%f29, %f28, %f27, 0f3D2AAABB;
	fma.rn.f32 	%f30, %f29, %f27, 0fBEFFFFFF;
	fma.rn.f32 	%f31, %f30, %f27, 0f3F800000;
	fma.rn.f32 	%f32, %f27, %f49, 0f00000000;
	fma.rn.f32 	%f33, %f27, 0fB94D4153, 0f3C0885E4;
	fma.rn.f32 	%f34, %f33, %f27, 0fBE2AAAA8;
	fma.rn.f32 	%f35, %f34, %f32, %f49;
	and.b32  	%r42, %r50, 1;
	setp.eq.b32 	%p9, %r42, 1;
	selp.f32 	%f36, %f31, %f35, %p9;
	selp.f32 	%f37, %f35, %f31, %p9;
	and.b32  	%r43, %r50, 2;
	setp.eq.s32 	%p10, %r43, 0;
	neg.f32 	%f38, %f36;
	selp.f32 	%f39, %f36, %f38, %p10;
	add.s32 	%r44, %r50, 1;
	and.b32  	%r45, %r44, 2;
	setp.eq.s32 	%p11, %r45, 0;
	neg.f32 	%f40, %f37;
	selp.f32 	%f41, %f37, %f40, %p11;
	mul.f32 	%f42, %f4, %f41;
	mul.f32 	%f43, %f39, 0f00000000;
	sub.f32 	%f44, %f42, %f43;
	mul.f32 	%f45, %f41, 0f00000000;
	fma.rn.f32 	%f46, %f4, %f39, %f45;
	add.f32 	%f50, %f50, %f44;
	add.f32 	%f51, %f51, %f46;
	add.s32 	%r46, %r46, 1;
	setp.ne.s32 	%p12, %r46, %r18;
	@%p12 bra 	$L__BB0_3;
$L__BB0_12:
	cvta.to.global.u64 	%rd23, %rd11;
	mul.wide.s32 	%rd24, %r1, 8;
	add.s64 	%rd25, %rd23, %rd24;
	st.global.v2.f32 	[%rd25], {%f50, %f51};
$L__BB0_13:
	ret;

}
	// .globl	_Z10dft_sharedPKfP6float2i
.visible .entry _Z10dft_sharedPKfP6float2i(
	.param .u64 .ptr .align 1 _Z10dft_sharedPKfP6float2i_param_0,
	.param .u64 .ptr .align 1 _Z10dft_sharedPKfP6float2i_param_1,
	.param .u32 _Z10dft_sharedPKfP6float2i_param_2
)
{
	.local .align 4 .b8 	__local_depot1[28];
	.reg .b64 	%SP;
	.reg .b64 	%SPL;
	.reg .pred 	%p<19>;
	.reg .b32 	%r<65>;
	.reg .b32 	%f<57>;
	.reg .b64 	%rd<29>;
	.reg .b64 	%fd<6>;

	mov.u64 	%SPL, __local_depot1;
	ld.param.u64 	%rd10, [_Z10dft_sharedPKfP6float2i_param_0];
	ld.param.u64 	%rd11, [_Z10dft_sharedPKfP6float2i_param_1];
	ld.param.u32 	%r24, [_Z10dft_sharedPKfP6float2i_param_2];
	add.u64 	%rd1, %SPL, 0;
	mov.u32 	%r25, %ctaid.x;
	mov.u32 	%r26, %ntid.x;
	mov.u32 	%r1, %tid.x;
	mad.lo.s32 	%r2, %r25, %r26, %r1;
	setp.ge.s32 	%p1, %r2, %r24;
	@%p1 bra 	$L__BB1_17;
	setp.lt.s32 	%p2, %r24, 1;
	mov.f32 	%f53, 0f00000000;
	mov.f32 	%f52, %f53;
	@%p2 bra 	$L__BB1_16;
	cvt.rn.f64.u32 	%fd1, %r24;
	mov.f64 	%fd2, 0dC01921FB54442D18;
	div.rn.f64 	%fd3, %fd2, %fd1;
	cvt.rn.f32.f64 	%f19, %fd3;
	shl.b32 	%r28, %r1, 2;
	mov.u32 	%r29, sh;
	add.s32 	%r3, %r29, %r28;
	cvt.rn.f32.s32 	%f20, %r2;
	mul.f32 	%f1, %f20, %f19;
	cvta.to.global.u64 	%rd2, %rd10;
	mov.f32 	%f52, 0f00000000;
	mov.b32 	%r59, 0;
	mov.u64 	%rd15, __cudart_i2opi_f;
	mov.f32 	%f53, %f52;
$L__BB1_3:
	setp.gt.u32 	%p3, %r1, 255;
	add.s32 	%r5, %r59, %r1;
	setp.ge.s32 	%p4, %r5, %r24;
	or.pred  	%p5, %p3, %p4;
	@%p5 bra 	$L__BB1_5;
	mul.wide.u32 	%rd13, %r5, 4;
	add.s64 	%rd14, %rd2, %rd13;
	ld.global.f32 	%f21, [%rd14];
	st.shared.f32 	[%r3], %f21;
$L__BB1_5:
	bar.sync 	0;
	mov.b32 	%r60, 0;
$L__BB1_6:
	mov.u32 	%r6, %r60;
	add.s32 	%r7, %r6, %r59;
	shl.b32 	%r32, %r6, 2;
	add.s32 	%r34, %r29, %r32;
	ld.shared.f32 	%f6, [%r34];
	cvt.rn.f32.u32 	%f22, %r7;
	mul.f32 	%f7, %f1, %f22;
	mul.f32 	%f23, %f7, 0f3F22F983;
	cvt.rni.s32.f32 	%r64, %f23;
	cvt.rn.f32.s32 	%f24, %r64;
	fma.rn.f32 	%f25, %f24, 0fBFC90FDA, %f7;
	fma.rn.f32 	%f26, %f24, 0fB3A22168, %f25;
	fma.rn.f32 	%f54, %f24, 0fA7C234C5, %f26;
	abs.f32 	%f9, %f7;
	setp.ltu.f32 	%p6, %f9, 0f47CE4780;
	@%p6 bra 	$L__BB1_14;
	setp.neu.f32 	%p7, %f9, 0f7F800000;
	@%p7 bra 	$L__BB1_9;
	mov.f32 	%f29, 0f00000000;
	mul.rn.f32 	%f54, %f7, %f29;
	mov.b32 	%r64, 0;
	bra.uni 	$L__BB1_14;
$L__BB1_9:
	mov.b32 	%r9, %f7;
	shl.b32 	%r36, %r9, 8;
	or.b32  	%r10, %r36, -2147483648;
	mov.b64 	%rd28, 0;
	mov.b32 	%r61, 0;
	mov.u64 	%rd26, %rd15;
	mov.u64 	%rd27, %rd1;
$L__BB1_10:
	.pragma "nounroll";
	ld.global.nc.u32 	%r37, [%rd26];
	mad.wide.u32 	%rd17, %r37, %r10, %rd28;
	shr.u64 	%rd28, %rd17, 32;
	st.local.u32 	[%rd27], %rd17;
	add.s32 	%r61, %r61, 1;
	add.s64 	%rd27, %rd27, 4;
	add.s64 	%rd26, %rd26, 4;
	setp.ne.s32 	%p8, %r61, 6;
	@%p8 bra 	$L__BB1_10;
	shr.u32 	%r38, %r9, 23;
	st.local.u32 	[%rd1+24], %rd28;
	and.b32  	%r13, %r38, 31;
	and.b32  	%r39, %r38, 224;
	add.s32 	%r40, %r39, -128;
	shr.u32 	%r41, %r40, 5;
	mul.wide.u32 	%rd18, %r41, 4;
	sub.s64 	%rd9, %rd1, %rd18;
	ld.local.u32 	%r62, [%rd9+24];
	ld.local.u32 	%r63, [%rd9+20];
	setp.eq.s32 	%p9, %r13, 0;
	@%p9 bra 	$L__BB1_13;
	shf.l.wrap.b32 	%r62, %r63, %r62, %r13;
	ld.local.u32 	%r42, [%rd9+16];
	shf.l.wrap.b32 	%r63, %r42, %r63, %r13;
$L__BB1_13:
	shr.u32 	%r43, %r62, 30;
	shf.l.wrap.b32 	%r44, %r63, %r62, 2;
	shl.b32 	%r45, %r63, 2;
	shr.u32 	%r46, %r44, 31;
	add.s32 	%r47, %r46, %r43;
	neg.s32 	%r48, %r47;
	setp.lt.s32 	%p10, %r9, 0;
	selp.b32 	%r64, %r48, %r47, %p10;
	xor.b32  	%r49, %r44, %r9;
	shr.s32 	%r50, %r44, 31;
	xor.b32  	%r51, %r50, %r44;
	xor.b32  	%r52, %r50, %r45;
	cvt.u64.u32 	%rd19, %r51;
	shl.b64 	%rd20, %rd19, 32;
	cvt.u64.u32 	%rd21, %r52;
	or.b64  	%rd22, %rd20, %rd21;
	cvt.rn.f64.s64 	%fd4, %rd22;
	mul.f64 	%fd5, %fd4, 0d3BF921FB54442D19;
	cvt.rn.f32.f64 	%f27, %fd5;
	neg.f32 	%f28, %f27;
	setp.lt.s32 	%p11, %r49, 0;
	selp.f32 	%f54, %f28, %f27, %p11;
$L__BB1_14:
	mul.f32 	%f30, %f54, %f54;
	fma.rn.f32 	%f31, %f30, 0f37CBAC00, 0fBAB607ED;
	fma.rn.f32 	%f32, %f31, %f30, 0f3D2AAABB;
	fma.rn.f32 	%f33, %f32, %f30, 0fBEFFFFFF;
	fma.rn.f32 	%f34, %f33, %f30, 0f3F800000;
	fma.rn.f32 	%f35, %f30, %f54, 0f00000000;
	fma.rn.f32 	%f36, %f30, 0fB94D4153, 0f3C0885E4;
	fma.rn.f32 	%f37, %f36, %f30, 0fBE2AAAA8;
	fma.rn.f32 	%f38, %f37, %f35, %f54;
	and.b32  	%r54, %r64, 1;
	setp.eq.b32 	%p12, %r54, 1;
	selp.f32 	%f39, %f34, %f38, %p12;
	selp.f32 	%f40, %f38, %f34, %p12;
	and.b32  	%r55, %r64, 2;
	setp.eq.s32 	%p13, %r55, 0;
	neg.f32 	%f41, %f39;
	selp.f32 	%f42, %f39, %f41, %p13;
	add.s32 	%r56, %r64, 1;
	and.b32  	%r57, %r56, 2;
	setp.eq.s32 	%p14, %r57, 0;
	neg.f32 	%f43, %f40;
	selp.f32 	%f44, %f40, %f43, %p14;
	mul.f32 	%f45, %f6, %f44;
	mul.f32 	%f46, %f42, 0f00000000;
	sub.f32 	%f47, %f45, %f46;
	mul.f32 	%f48, %f44, 0f00000000;
	fma.rn.f32 	%f49, %f6, %f42, %f48;
	add.f32 	%f53, %f53, %f47;
	add.f32 	%f52, %f52, %f49;
	add.s32 	%r60, %r6, 1;
	setp.lt.u32 	%p15, %r6, 255;
	add.s32 	%r58, %r7, 1;
	setp.lt.s32 	%p16, %r58, %r24;
	and.pred  	%p17, %p15, %p16;
	@%p17 bra 	$L__BB1_6;
	bar.sync 	0;
	add.s32 	%r59, %r59, 256;
	setp.lt.s32 	%p18, %r59, %r24;
	@%p18 bra 	$L__BB1_3;
$L__BB1_16:
	cvta.to.global.u64 	%rd23, %rd11;
	mul.wide.s32 	%rd24, %r2, 8;
	add.s64 	%rd25, %rd23, %rd24;
	st.global.v2.f32 	[%rd25], {%f53, %f52};
$L__BB1_17:
	ret;

}
	// .globl	_Z12mixed_kernelP6float2iii
.visible .entry _Z12mixed_kernelP6float2iii(
	.param .u64 .ptr .align 1 _Z12mixed_kernelP6float2iii_param_0,
	.param .u32 _Z12mixed_kernelP6float2iii_param_1,
	.param .u32 _Z12mixed_kernelP6float2iii_param_2,
	.param .u32 _Z12mixed_kernelP6float2iii_param_3
)
{
	.reg .pred 	%p<5>;
	.reg .b32 	%r<19>;
	.reg .b32 	%f<102>;
	.reg .b64 	%rd<15>;

	ld.param.u64 	%rd2, [_Z12mixed_kernelP6float2iii_param_0];
	ld.param.u32 	%r5, [_Z12mixed_kernelP6float2iii_param_1];
	ld.param.u32 	%r6, [_Z12mixed_kernelP6float2iii_param_2];
	ld.param.u32 	%r7, [_Z12mixed_kernelP6float2iii_param_3];
	cvta.to.global.u64 	%rd1, %rd2;
	mov.u32 	%r8, %ctaid.x;
	mov.u32 	%r9, %ntid.x;
	mov.u32 	%r10, %tid.x;
	mad.lo.s32 	%r11, %r8, %r9, %r10;
	div.s32 	%r1, %r11, %r7;
	mul.lo.s32 	%r12, %r1, %r7;
	sub.s32 	%r2, %r11, %r12;
	setp.eq.s32 	%p1, %r6, 5;
	@%p1 bra 	$L__BB2_4;
	setp.ne.s32 	%p2, %r6, 3;
	@%p2 bra 	$L__BB2_6;
	mul.lo.s32 	%r16, %r7, %r1;
	mad.lo.s32 	%r3, %r16, 3, %r2;
	shl.b32 	%r17, %r7, 1;
	add.s32 	%r18, %r3, %r17;
	setp.ge.s32 	%p4, %r18, %r5;
	@%p4 bra 	$L__BB2_6;
	mul.wide.s32 	%rd10, %r3, 8;
	add.s64 	%rd11, %rd1, %rd10;
	ld.global.v2.f32 	{%f66, %f67}, [%rd11];
	mul.wide.s32 	%rd12, %r7, 8;
	add.s64 	%rd13, %rd11, %rd12;
	ld.global.v2.f32 	{%f68, %f69}, [%rd13];
	add.s64 	%rd14, %rd13, %rd12;
	ld.global.v2.f32 	{%f70, %f71}, [%rd14];
	add.f32 	%f72, %f66, %f68;
	add.f32 	%f73, %f67, %f69;
	add.f32 	%f74, %f72, %f70;
	add.f32 	%f75, %f73, %f71;
	mul.f32 	%f76, %f68, 0fBF000000;
	mul.f32 	%f77, %f69, 0f3F5DB3D7;
	add.f32 	%f78, %f76, %f77;
	mul.f32 	%f79, %f68, 0fBF5DB3D7;
	mul.f32 	%f80, %f69, 0f3F000000;
	sub.f32 	%f81, %f79, %f80;
	add.f32 	%f82, %f66, %f78;
	add.f32 	%f83, %f67, %f81;
	mul.f32 	%f84, %f70, 0fBF000000;
	mul.f32 	%f85, %f71, 0f3F5DB3D7;
	sub.f32 	%f86, %f84, %f85;
	mul.f32 	%f87, %f70, 0f3F5DB3D7;
	mul.f32 	%f88, %f71, 0f3F000000;
	sub.f32 	%f89, %f87, %f88;
	add.f32 	%f90, %f82, %f86;
	add.f32 	%f91, %f83, %f89;
	sub.f32 	%f92, %f76, %f77;
	mul.f32 	%f93, %f68, 0f3F5DB3D7;
	sub.f32 	%f94, %f93, %f80;
	add.f32 	%f95, %f66, %f92;
	add.f32 	%f96, %f67, %f94;
	add.f32 	%f97, %f84, %f85;
	mul.f32 	%f98, %f70, 0fBF5DB3D7;
	sub.f32 	%f99, %f98, %f88;
	add.f32 	%f100, %f95, %f97;
	add.f32 	%f101, %f96, %f99;
	st.global.v2.f32 	[%rd11], {%f74, %f75};
	st.global.v2.f32 	[%rd13], {%f90, %f91};
	st.global.v2.f32 	[%rd14], {%f100, %f101};
	bra.uni 	$L__BB2_6;
$L__BB2_4:
	mul.lo.s32 	%r13, %r7, %r1;
	mad.lo.s32 	%r4, %r13, 5, %r2;
	shl.b32 	%r14, %r7, 2;
	add.s32 	%r15, %r4, %r14;
	setp.ge.s32 	%p3, %r15, %r5;
	@%p3 bra 	$L__BB2_6;
	mul.wide.s32 	%rd3, %r4, 8;
	add.s64 	%rd4, %rd1, %rd3;
	ld.global.v2.f32 	{%f1, %f2}, [%rd4];
	mul.wide.s32 	%rd5, %r7, 8;
	add.s64 	%rd6, %rd4, %rd5;
	ld.global.v2.f32 	{%f3, %f4}, [%rd6];
	add.s64 	%rd7, %rd6, %rd5;
	ld.global.v2.f32 	{%f5, %f6}, [%rd7];
	add.s64 	%rd8, %rd7, %rd5;
	ld.global.v2.f32 	{%f7, %f8}, [%rd8];
	add.s64 	%rd9, %rd8, %rd5;
	ld.global.v2.f32 	{%f9, %f10}, [%rd9];
	add.f32 	%f11, %f3, %f9;
	add.f32 	%f12, %f4, %f10;
	sub.f32 	%f13, %f3, %f9;
	sub.f32 	%f14, %f4, %f10;
	add.f32 	%f15, %f5, %f7;
	add.f32 	%f16, %f6, %f8;
	sub.f32 	%f17, %f5, %f7;
	sub.f32 	%f18, %f6, %f8;
	add.f32 	%f19, %f1, %f11;
	add.f32 	%f20, %f2, %f12;
	add.f32 	%f21, %f15, %f19;
	add.f32 	%f22, %f16, %f20;
	mul.f32 	%f23, %f11, 0fBE800000;
	mul.f32 	%f24, %f12, 0f00000000;
	sub.f32 	%f25, %f23, %f24;
	mul.f32 	%f26, %f12, 0fBE800000;
	fma.rn.f32 	%f27, %f11, 0f00000000, %f26;
	add.f32 	%f28, %f1, %f25;
	add.f32 	%f29, %f2, %f27;
	mul.f32 	%f30, %f15, 0fBE800000;
	mul.f32 	%f31, %f16, 0f00000000;
	sub.f32 	%f32, %f30, %f31;
	mul.f32 	%f33, %f16, 0fBE800000;
	fma.rn.f32 	%f34, %f15, 0f00000000, %f33;
	add.f32 	%f35, %f32, %f28;
	add.f32 	%f36, %f34, %f29;
	mul.f32 	%f37, %f13, 0f00000000;
	mul.f32 	%f38, %f14, 0f3E9E377A;
	sub.f32 	%f39, %f37, %f38;
	mul.f32 	%f40, %f14, 0f00000000;
	fma.rn.f32 	%f41, %f13, 0f3E9E377A, %f40;
	mul.f32 	%f42, %f18, 0f3E9E377A;
	fma.rn.f32 	%f43, %f17, 0f00000000, %f42;
	mul.f32 	%f44, %f18, 0f00000000;
	mul.f32 	%f45, %f17, 0f3E9E377A;
	sub.f32 	%f46, %f44, %f45;
	add.f32 	%f47, %f43, %f39;
	add.f32 	%f48, %f46, %f41;
	mul.f32 	%f49, %f13, 0fBF737871;
	sub.f32 	%f50, %f49, %f40;
	fma.rn.f32 	%f51, %f14, 0fBF737871, %f37;
	mul.f32 	%f52, %f17, 0f3F737871;
	sub.f32 	%f53, %f52, %f44;
	mul.f32 	%f54, %f18, 0f3F737871;
	fma.rn.f32 	%f55, %f17, 0f00000000, %f54;
	add.f32 	%f56, %f53, %f50;
	add.f32 	%f57, %f55, %f51;
	add.f32 	%f58, %f47, %f35;
	add.f32 	%f59, %f48, %f36;
	sub.f32 	%f60, %f35, %f47;
	sub.f32 	%f61, %f36, %f48;
	add.f32 	%f62, %f56, %f35;
	add.f32 	%f63, %f57, %f36;
	sub.f32 	%f64, %f35, %f56;
	sub.f32 	%f65, %f36, %f57;
	st.global.v2.f32 	[%rd4], {%f21, %f22};
	st.global.v2.f32 	[%rd6], {%f58, %f59};
	st.global.v2.f32 	[%rd7], {%f62, %f63};
	st.global.v2.f32 	[%rd8], {%f64, %f65};
	st.global.v2.f32 	[%rd9], {%f60, %f61};
$L__BB2_6:
	ret;

}
	// .globl	_Z6bitrevP6float2ii
.visible .entry _Z6bitrevP6float2ii(
	.param .u64 .ptr .align 1 _Z6bitrevP6float2ii_param_0,
	.param .u32 _Z6bitrevP6float2ii_param_1,
	.param .u32 _Z6bitrevP6float2ii_param_2
)
{
	.reg .pred 	%p<3>;
	.reg .b32 	%r<10>;
	.reg .b32 	%f<5>;
	.reg .b64 	%rd<7>;

	ld.param.u64 	%rd1, [_Z6bitrevP6float2ii_param_0];
	ld.param.u32 	%r4, [_Z6bitrevP6float2ii_param_1];
	ld.param.u32 	%r3, [_Z6bitrevP6float2ii_param_2];
	mov.u32 	%r5, %ctaid.x;
	mov.u32 	%r6, %ntid.x;
	mov.u32 	%r7, %tid.x;
	mad.lo.s32 	%r1, %r5, %r6, %r7;
	setp.ge.s32 	%p1, %r1, %r4;
	@%p1 bra 	$L__BB3_3;
	brev.b32 	%r8, %r1;
	sub.s32 	%r9, 32, %r3;
	shr.u32 	%r2, %r8, %r9;
	setp.le.u32 	%p2, %r2, %r1;
	@%p2 bra 	$L__BB3_3;
	cvta.to.global.u64 	%rd2, %rd1;
	mul.wide.s32 	%rd3, %r1, 8;
	add.s64 	%rd4, %rd2, %rd3;
	ld.global.v2.f32 	{%f1, %f2}, [%rd4];
	mul.wide.u32 	%rd5, %r2, 8;
	add.s64 	%rd6, %rd2, %rd5;
	ld.global.v2.f32 	{%f3, %f4}, [%rd6];
	st.global.v2.f32 	[%rd4], {%f3, %f4};
	st.global.v2.f32 	[%rd6], {%f1, %f2};
$L__BB3_3:
	ret;

}
	// .globl	_Z6radix2P6float2ii
.visible .entry _Z6radix2P6float2ii(
	.param .u64 .ptr .align 1 _Z6radix2P6float2ii_param_0,
	.param .u32 _Z6radix2P6float2ii_param_1,
	.param .u32 _Z6radix2P6float2ii_param_2
)
{
	.local .align 4 .b8 	__local_depot4[28];
	.reg .b64 	%SP;
	.reg .b64 	%SPL;
	.reg .pred 	%p<11>;
	.reg .b32 	%r<56>;
	.reg .b32 	%f<43>;
	.reg .b64 	%rd<27>;
	.reg .b64 	%fd<7>;

	mov.u64 	%SPL, __local_depot4;
	ld.param.u64 	%rd11, [_Z6radix2P6float2ii_param_0];
	ld.param.u32 	%r17, [_Z6radix2P6float2ii_param_1];
	ld.param.u32 	%r16, [_Z6radix2P6float2ii_param_2];
	add.u64 	%rd1, %SPL, 0;
	mov.u32 	%r18, %ctaid.x;
	mov.u32 	%r19, %ntid.x;
	mov.u32 	%r20, %tid.x;
	mad.lo.s32 	%r1, %r18, %r19, %r20;
	shr.u32 	%r21, %r17, 31;
	add.s32 	%r22, %r17, %r21;
	shr.s32 	%r23, %r22, 1;
	setp.ge.s32 	%p1, %r1, %r23;
	@%p1 bra 	$L__BB4_10;
	cvta.to.global.u64 	%rd13, %rd11;
	shl.b32 	%r24, %r16, 1;
	div.s32 	%r25, %r1, %r16;
	mul.lo.s32 	%r26, %r25, %r16;
	sub.s32 	%r27, %r1, %r26;
	mad.lo.s32 	%r28, %r25, %r24, %r27;
	mul.wide.s32 	%rd14, %r28, 8;
	add.s64 	%rd2, %rd13, %rd14;
	ld.global.v2.f32 	{%f2, %f1}, [%rd2];
	mul.wide.s32 	%rd15, %r16, 8;
	add.s64 	%rd3, %rd2, %rd15;
	ld.global.v2.f32 	{%f4, %f3}, [%rd3];
	cvt.rn.f64.s32 	%fd1, %r27;
	mul.f64 	%fd2, %fd1, 0dC01921FB54442D18;
	cvt.rn.f64.s32 	%fd3, %r24;
	div.rn.f64 	%fd4, %fd2, %fd3;
	cvt.rn.f32.f64 	%f5, %fd4;
	mul.f32 	%f11, %f5, 0f3F22F983;
	cvt.rni.s32.f32 	%r55, %f11;
	cvt.rn.f32.s32 	%f12, %r55;
	fma.rn.f32 	%f13, %f12, 0fBFC90FDA, %f5;
	fma.rn.f32 	%f14, %f12, 0fB3A22168, %f13;
	fma.rn.f32 	%f42, %f12, 0fA7C234C5, %f14;
	abs.f32 	%f7, %f5;
	setp.ltu.f32 	%p2, %f7, 0f47CE4780;
	@%p2 bra 	$L__BB4_9;
	setp.neu.f32 	%p3, %f7, 0f7F800000;
	@%p3 bra 	$L__BB4_4;
	mov.f32 	%f17, 0f00000000;
	mul.rn.f32 	%f42, %f5, %f17;
	mov.b32 	%r55, 0;
	bra.uni 	$L__BB4_9;
$L__BB4_4:
	mov.b32 	%r3, %f5;
	shl.b32 	%r30, %r3, 8;
	or.b32  	%r4, %r30, -2147483648;
	mov.b64 	%rd26, 0;
	mov.b32 	%r52, 0;
	mov.u64 	%rd24, __cudart_i2opi_f;
	mov.u64 	%rd25, %rd1;
$L__BB4_5:
	.pragma "nounroll";
	ld.global.nc.u32 	%r31, [%rd24];
	mad.wide.u32 	%rd18, %r31, %r4, %rd26;
	shr.u64 	%rd26, %rd18, 32;
	st.local.u32 	[%rd25], %rd18;
	add.s32 	%r52, %r52, 1;
	add.s64 	%rd25, %rd25, 4;
	add.s64 	%rd24, %rd24, 4;
	setp.ne.s32 	%p4, %r52, 6;
	@%p4 bra 	$L__BB4_5;
	shr.u32 	%r32, %r3, 23;
	st.local.u32 	[%rd1+24], %rd26;
	and.b32  	%r7, %r32, 31;
	and.b32  	%r33, %r32, 224;
	add.s32 	%r34, %r33, -128;
	shr.u32 	%r35, %r34, 5;
	mul.wide.u32 	%rd19, %r35, 4;
	sub.s64 	%rd10, %rd1, %rd19;
	ld.local.u32 	%r53, [%rd10+24];
	ld.local.u32 	%r54, [%rd10+20];
	setp.eq.s32 	%p5, %r7, 0;
	@%p5 bra 	$L__BB4_8;
	shf.l.wrap.b32 	%r53, %r54, %r53, %r7;
	ld.local.u32 	%r36, [%rd10+16];
	shf.l.wrap.b32 	%r54, %r36, %r54, %r7;
$L__BB4_8:
	shr.u32 	%r37, %r53, 30;
	shf.l.wrap.b32 	%r38, %r54, %r53, 2;
	shl.b32 	%r39, %r54, 2;
	shr.u32 	%r40, %r38, 31;
	add.s32 	%r41, %r40, %r37;
	neg.s32 	%r42, %r41;
	setp.lt.s32 	%p6, %r3, 0;
	selp.b32 	%r55, %r42, %r41, %p6;
	xor.b32  	%r43, %r38, %r3;
	shr.s32 	%r44, %r38, 31;
	xor.b32  	%r45, %r44, %r38;
	xor.b32  	%r46, %r44, %r39;
	cvt.u64.u32 	%rd20, %r45;
	shl.b64 	%rd21, %rd20, 32;
	cvt.u64.u32 	%rd22, %r46;
	or.b64  	%rd23, %rd21, %rd22;
	cvt.rn.f64.s64 	%fd5, %rd23;
	mul.f64 	%fd6, %fd5, 0d3BF921FB54442D19;
	cvt.rn.f32.f64 	%f15, %fd6;
	neg.f32 	%f16, %f15;
	setp.lt.s32 	%p7, %r43, 0;
	selp.f32 	%f42, %f16, %f15, %p7;
$L__BB4_9:
	mul.f32 	%f18, %f42, %f42;
	fma.rn.f32 	%f19, %f18, 0f37CBAC00, 0fBAB607ED;
	fma.rn.f32 	%f20, %f19, %f18, 0f3D2AAABB;
	fma.rn.f32 	%f21, %f20, %f18, 0fBEFFFFFF;
	fma.rn.f32 	%f22, %f21, %f18, 0f3F800000;
	fma.rn.f32 	%f23, %f18, %f42, 0f00000000;
	fma.rn.f32 	%f24, %f18, 0fB94D4153, 0f3C0885E4;
	fma.rn.f32 	%f25, %f24, %f18, 0fBE2AAAA8;
	fma.rn.f32 	%f26, %f25, %f23, %f42;
	and.b32  	%r48, %r55, 1;
	setp.eq.b32 	%p8, %r48, 1;
	selp.f32 	%f27, %f22, %f26, %p8;
	selp.f32 	%f28, %f26, %f22, %p8;
	and.b32  	%r49, %r55, 2;
	setp.eq.s32 	%p9, %r49, 0;
	neg.f32 	%f29, %f27;
	selp.f32 	%f30, %f27, %f29, %p9;
	add.s32 	%r50, %r55, 1;
	and.b32  	%r51, %r50, 2;
	setp.eq.s32 	%p10, %r51, 0;
	neg.f32 	%f31, %f28;
	selp.f32 	%f32, %f28, %f31, %p10;
	mul.f32 	%f33, %f4, %f32;
	mul.f32 	%f34, %f3, %f30;
	sub.f32 	%f35, %f33, %f34;
	mul.f32 	%f36, %f3, %f32;
	fma.rn.f32 	%f37, %f4, %f30, %f36;
	add.f32 	%f38, %f2, %f35;
	add.f32 	%f39, %f1, %f37;
	st.global.v2.f32 	[%rd2], {%f38, %f39};
	sub.f32 	%f40, %f2, %f35;
	sub.f32 	%f41, %f1, %f37;
	st.global.v2.f32 	[%rd3], {%f40, %f41};
$L__BB4_10:
	ret;

}
	// .globl	_Z7sr_postP6float2i
.visible .entry _Z7sr_postP6float2i(
	.param .u64 .ptr .align 1 _Z7sr_postP6float2i_param_0,
	.param .u32 _Z7sr_postP6float2i_param_1
)
{
	.local .align 4 .b8 	__local_depot5[28];
	.reg .b64 	%SP;
	.reg .b64 	%SPL;
	.reg .pred 	%p<20>;
	.reg .b32 	%r<96>;
	.reg .b32 	%f<81>;
	.reg .b64 	%rd<45>;
	.reg .b64 	%fd<9>;

	mov.u64 	%SPL, __local_depot5;
	ld.param.u64 	%rd17, [_Z7sr_postP6float2i_param_0];
	ld.param.u32 	%r29, [_Z7sr_postP6float2i_param_1];
	add.u64 	%rd1, %SPL, 0;
	mov.u32 	%r30, %ctaid.x;
	mov.u32 	%r31, %ntid.x;
	mov.u32 	%r32, %tid.x;
	mad.lo.s32 	%r1, %r30, %r31, %r32;
	shr.s32 	%r33, %r29, 31;
	shr.u32 	%r34, %r33, 30;
	add.s32 	%r35, %r29, %r34;
	shr.s32 	%r36, %r35, 2;
	setp.ge.s32 	%p1, %r1, %r36;
	@%p1 bra 	$L__BB5_18;
	cvta.to.global.u64 	%rd19, %rd17;
	shl.b32 	%r37, %r1, 1;
	mul.wide.s32 	%rd20, %r37, 8;
	add.s64 	%rd21, %rd19, %rd20;
	ld.global.v2.f32 	{%f14, %f15}, [%rd21];
	ld.global.v2.f32 	{%f16, %f17}, [%rd21+8];
	shr.u32 	%r38, %r29, 31;
	add.s32 	%r39, %r29, %r38;
	shr.s32 	%r40, %r39, 1;
	add.s32 	%r41, %r40, %r1;
	mul.wide.s32 	%rd22, %r41, 8;
	add.s64 	%rd2, %rd19, %rd22;
	ld.global.v2.f32 	{%f18, %f19}, [%rd2];
	ld.global.v2.f32 	{%f20, %f21}, [%rd2+8];
	add.f32 	%f22, %f16, %f20;
	add.f32 	%f23, %f17, %f21;
	sub.f32 	%f1, %f16, %f20;
	sub.f32 	%f2, %f17, %f21;
	add.f32 	%f24, %f14, %f18;
	add.f32 	%f25, %f15, %f19;
	st.global.v2.f32 	[%rd21], {%f24, %f25};
	st.global.v2.f32 	[%rd21+8], {%f22, %f23};
	sub.f32 	%f3, %f14, %f18;
	sub.f32 	%f4, %f15, %f19;
	cvt.rn.f64.s32 	%fd1, %r1;
	mul.f64 	%fd2, %fd1, 0dC01921FB54442D18;
	cvt.rn.f64.s32 	%fd3, %r29;
	div.rn.f64 	%fd4, %fd2, %fd3;
	cvt.rn.f32.f64 	%f5, %fd4;
	mul.f32 	%f26, %f5, 0f3F22F983;
	cvt.rni.s32.f32 	%r95, %f26;
	cvt.rn.f32.s32 	%f27, %r95;
	fma.rn.f32 	%f28, %f27, 0fBFC90FDA, %f5;
	fma.rn.f32 	%f29, %f27, 0fB3A22168, %f28;
	fma.rn.f32 	%f80, %f27, 0fA7C234C5, %f29;
	abs.f32 	%f7, %f5;
	setp.ltu.f32 	%p2, %f7, 0f47CE4780;
	mov.u32 	%r91, %r95;
	mov.f32 	%f79, %f80;
	@%p2 bra 	$L__BB5_9;
	setp.neu.f32 	%p3, %f7, 0f7F800000;
	@%p3 bra 	$L__BB5_4;
	mov.f32 	%f32, 0f00000000;
	mul.rn.f32 	%f79, %f5, %f32;
	mov.b32 	%r91, 0;
	bra.uni 	$L__BB5_9;
$L__BB5_4:
	mov.b32 	%r3, %f5;
	shl.b32 	%r43, %r3, 8;
	or.b32  	%r4, %r43, -2147483648;
	mov.b64 	%rd41, 0;
	mov.b32 	%r88, 0;
	mov.u64 	%rd39, __cudart_i2opi_f;
	mov.u64 	%rd40, %rd1;
$L__BB5_5:
	.pragma "nounroll";
	ld.global.nc.u32 	%r44, [%rd39];
	mad.wide.u32 	%rd25, %r44, %r4, %rd41;
	shr.u64 	%rd41, %rd25, 32;
	st.local.u32 	[%rd40], %rd25;
	add.s32 	%r88, %r88, 1;
	add.s64 	%rd40, %rd40, 4;
	add.s64 	%rd39, %rd39, 4;
	setp.ne.s32 	%p4, %r88, 6;
	@%p4 bra 	$L__BB5_5;
	shr.u32 	%r45, %r3, 23;
	st.local.u32 	[%rd1+24], %rd41;
	and.b32  	%r7, %r45, 31;
	and.b32  	%r46, %r45, 224;
	add.s32 	%r47, %r46, -128;
	shr.u32 	%r48, %r47, 5;
	mul.wide.u32 	%rd26, %r48, 4;
	sub.s64 	%rd9, %rd1, %rd26;
	ld.local.u32 	%r89, [%rd9+24];
	ld.local.u32 	%r90, [%rd9+20];
	setp.eq.s32 	%p5, %r7, 0;
	@%p5 bra 	$L__BB5_8;
	shf.l.wrap.b32 	%r89, %r90, %r89, %r7;
	ld.local.u32 	%r49, [%rd9+16];
	shf.l.wrap.b32 	%r90, %r49, %r90, %r7;
$L__BB5_8:
	shr.u32 	%r50, %r89, 30;
	shf.l.wrap.b32 	%r51, %r90, %r89, 2;
	shl.b32 	%r52, %r90, 2;
	shr.u32 	%r53, %r51, 31;
	add.s32 	%r54, %r53, %r50;
	neg.s32 	%r55, %r54;
	setp.lt.s32 	%p6, %r3, 0;
	selp.b32 	%r91, %r55, %r54, %p6;
	xor.b32  	%r56, %r51, %r3;
	shr.s32 	%r57, %r51, 31;
	xor.b32  	%r58, %r57, %r51;
	xor.b32  	%r59, %r57, %r52;
	cvt.u64.u32 	%rd27, %r58;
	shl.b64 	%rd28, %rd27, 32;
	cvt.u64.u32 	%rd29, %r59;
	or.b64  	%rd30, %rd28, %rd29;
	cvt.rn.f64.s64 	%fd5, %rd30;
	mul.f64 	%fd6, %fd5, 0d3BF921FB54442D19;
	cvt.rn.f32.f64 	%f30, %fd6;
	neg.f32 	%f31, %f30;
	setp.lt.s32 	%p7, %r56, 0;
	selp.f32 	%f79, %f31, %f30, %p7;
$L__BB5_9:
	setp.ltu.f32 	%p8, %f7, 0f47CE4780;
	mul.f32 	%f33, %f79, %f79;
	fma.rn.f32 	%f34, %f33, 0f37CBAC00, 0fBAB607ED;
	fma.rn.f32 	%f35, %f34, %f33, 0f3D2AAABB;
	fma.rn.f32 	%f36, %f35, %f33, 0fBEFFFFFF;
	fma.rn.f32 	%f37, %f36, %f33, 0f3F800000;
	fma.rn.f32 	%f38, %f33, %f79, 0f00000000;
	fma.rn.f32 	%f39, %f33, 0fB94D4153, 0f3C0885E4;
	fma.rn.f32 	%f40, %f39, %f33, 0fBE2AAAA8;
	fma.rn.f32 	%f41, %f40, %f38, %f79;
	and.b32  	%r61, %r91, 1;
	setp.eq.b32 	%p9, %r61, 1;
	selp.f32 	%f42, %f37, %f41, %p9;
	selp.f32 	%f43, %f41, %f37, %p9;
	and.b32  	%r62, %r91, 2;
	setp.eq.s32 	%p10, %r62, 0;
	neg.f32 	%f44, %f42;
	selp.f32 	%f45, %f42, %f44, %p10;
	add.s32 	%r63, %r91, 1;
	and.b32  	%r64, %r63, 2;
	setp.eq.s32 	%p11, %r64, 0;
	neg.f32 	%f46, %f43;
	selp.f32 	%f47, %f43, %f46, %p11;
	mul.f32 	%f48, %f3, %f47;
	mul.f32 	%f49, %f4, %f45;
	sub.f32 	%f50, %f48, %f49;
	mul.f32 	%f51, %f4, %f47;
	fma.rn.f32 	%f52, %f3, %f45, %f51;
	st.global.v2.f32 	[%rd2], {%f50, %f52};
	@%p8 bra 	$L__BB5_17;
	setp.neu.f32 	%p12, %f7, 0f7F800000;
	@%p12 bra 	$L__BB5_12;
	mov.f32 	%f55, 0f00000000;
	mul.rn.f32 	%f80, %f5, %f55;
	mov.b32 	%r95, 0;
	bra.uni 	$L__BB5_17;
$L__BB5_12:
	mov.b32 	%r16, %f5;
	shl.b32 	%r66, %r16, 8;
	or.b32  	%r17, %r66, -2147483648;
	mov.b64 	%rd44, 0;
	mov.b32 	%r92, 0;
	mov.u64 	%rd42, __cudart_i2opi_f;
	mov.u64 	%rd43, %rd1;
$L__BB5_13:
	.pragma "nounroll";
	ld.global.nc.u32 	%r67, [%rd42];
	mad.wide.u32 	%rd33, %r67, %r17, %rd44;
	shr.u64 	%rd44, %rd33, 32;
	st.local.u32 	[%rd43], %rd33;
	add.s32 	%r92, %r92, 1;
	add.s64 	%rd43, %rd43, 4;
	add.s64 	%rd42, %rd42, 4;
	setp.ne.s32 	%p13, %r92, 6;
	@%p13 bra 	$L__BB5_13;
	shr.u32 	%r68, %r16, 23;
	st.local.u32 	[%rd1+24], %rd44;
	and.b32  	%r20, %r68, 31;
	and.b32  	%r69, %r68, 224;
	add.s32 	%r70, %r69, -128;
	shr.u32 	%r71, %r70, 5;
	mul.wide.u32 	%rd34, %r71, 4;
	sub.s64 	%rd16, %rd1, %rd34;
	ld.local.u32 	%r93, [%rd16+24];
	ld.local.u32 	%r94, [%rd16+20];
	setp.eq.s32 	%p14, %r20, 0;
	@%p14 bra 	$L__BB5_16;
	shf.l.wrap.b32 	%r93, %r94, %r93, %r20;
	ld.local.u32 	%r72, [%rd16+16];
	shf.l.wrap.b32 	%r94, %r72, %r94, %r20;
$L__BB5_16:
	shr.u32 	%r73, %r93, 30;
	shf.l.wrap.b32 	%r74, %r94, %r93, 2;
	shl.b32 	%r75, %r94, 2;
	shr.u32 	%r76, %r74, 31;
	add.s32 	%r77, %r76, %r73;
	neg.s32 	%r78, %r77;
	setp.lt.s32 	%p15, %r16, 0;
	selp.b32 	%r95, %r78, %r77, %p15;
	xor.b32  	%r79, %r74, %r16;
	shr.s32 	%r80, %r74, 31;
	xor.b32  	%r81, %r80, %r74;
	xor.b32  	%r82, %r80, %r75;
	cvt.u64.u32 	%rd35, %r81;
	shl.b64 	%rd36, %rd35, 32;
	cvt.u64.u32 	%rd37, %r82;
	or.b64  	%rd38, %rd36, %rd37;
	cvt.rn.f64.s64 	%fd7, %rd38;
	mul.f64 	%fd8, %fd7, 0d3BF921FB54442D19;
	cvt.rn.f32.f64 	%f53, %fd8;
	neg.f32 	%f54, %f53;
	setp.lt.s32 	%p16, %r79, 0;
	selp.f32 	%f80, %f54, %f53, %p16;
$L__BB5_17:
	mul.f32 	%f56, %f80, %f80;
	fma.rn.f32 	%f57, %f56, 0f37CBAC00, 0fBAB607ED;
	fma.rn.f32 	%f58, %f57, %f56, 0f3D2AAABB;
	fma.rn.f32 	%f59, %f58, %f56, 0fBEFFFFFF;
	fma.rn.f32 	%f60, %f59, %f56, 0f3F800000;
	fma.rn.f32 	%f61, %f56, %f80, 0f00000000;
	fma.rn.f32 	%f62, %f56, 0fB94D4153, 0f3C0885E4;
	fma.rn.f32 	%f63, %f62, %f56, 0fBE2AAAA8;
	fma.rn.f32 	%f64, %f63, %f61, %f80;
	and.b32  	%r84, %r95, 1;
	setp.eq.b32 	%p17, %r84, 1;
	selp.f32 	%f65, %f60, %f64, %p17;
	selp.f32 	%f66, %f64, %f60, %p17;
	and.b32  	%r85, %r95, 2;
	setp.eq.s32 	%p18, %r85, 0;
	neg.f32 	%f67, %f65;
	selp.f32 	%f68, %f65, %f67, %p18;
	add.s32 	%r86, %r95, 1;
	and.b32  	%r87, %r86, 2;
	setp.eq.s32 	%p19, %r87, 0;
	neg.f32 	%f69, %f66;
	selp.f32 	%f70, %f66, %f69, %p19;
	mul.f32 	%f71, %f1, %f70;
	mul.f32 	%f72, %f2, %f68;
	sub.f32 	%f73, %f71, %f72;
	mul.f32 	%f74, %f2, %f70;
	fma.rn.f32 	%f75, %f1, %f68, %f74;
	mul.f32 	%f76, %f73, 0f00000000;
	sub.f32 	%f77, %f76, %f75;
	fma.rn.f32 	%f78, %f75, 0f00000000, %f73;
	st.global.v2.f32 	[%rd2+8], {%f77, %f78};
$L__BB5_18:
	ret;

}
	// .globl	_Z9blu_buildPKfP6float2S2_if
.visible .entry _Z9blu_buildPKfP6float2S2_if(
	.param .u64 .ptr .align 1 _Z9blu_buildPKfP6float2S2_if_param_0,
	.param .u64 .ptr .align 1 _Z9blu_buildPKfP6float2S2_if_param_1,
	.param .u64 .ptr .align 1 _Z9blu_buildPKfP6float2S2_if_param_2,
	.param .u32 _Z9blu_buildPKfP6float2S2_if_param_3,
	.param .f32 _Z9blu_buildPKfP6float2S2_if_param_4
)
{
	.local .align 4 .b8 	__local_depot6[28];
	.reg .b64 	%SP;
	.reg .b64 	%SPL;
	.reg .pred 	%p<20>;
	.reg .b32 	%r<88>;
	.reg .b32 	%f<68>;
	.reg .b64 	%rd<51>;
	.reg .b64 	%fd<5>;

	mov.u64 	%SPL, __local_depot6;
	ld.param.u64 	%rd16, [_Z9blu_buildPKfP6float2S2_if_param_0];
	ld.param.u64 	%rd17, [_Z9blu_buildPKfP6float2S2_if_param_1];
	ld.param.u64 	%rd18, [_Z9blu_buildPKfP6float2S2_if_param_2];
	ld.param.u32 	%r30, [_Z9blu_buildPKfP6float2S2_if_param_3];
	ld.param.f32 	%f14, [_Z9blu_buildPKfP6float2S2_if_param_4];
	add.u64 	%rd1, %SPL, 0;
	mov.u32 	%r31, %ctaid.x;
	mov.u32 	%r32, %ntid.x;
	mov.u32 	%r33, %tid.x;
	mad.lo.s32 	%r1, %r31, %r32, %r33;
	setp.ge.s32 	%p1, %r1, %r30;
	@%p1 bra 	$L__BB6_18;
	cvta.to.global.u64 	%rd20, %rd16;
	cvt.rn.f32.s32 	%f15, %r1;
	mul.f32 	%f16, %f14, %f15;
	mul.f32 	%f1, %f16, %f15;
	mul.wide.s32 	%rd21, %r1, 4;
	add.s64 	%rd22, %rd20, %rd21;
	ld.global.f32 	%f2, [%rd22];
	mul.f32 	%f17, %f1, 0f3F22F983;
	cvt.rni.s32.f32 	%r83, %f17;
	cvt.rn.f32.s32 	%f18, %r83;
	fma.rn.f32 	%f19, %f18, 0fBFC90FDA, %f1;
	fma.rn.f32 	%f20, %f18, 0fB3A22168, %f19;
	fma.rn.f32 	%f66, %f18, 0fA7C234C5, %f20;
	abs.f32 	%f4, %f1;
	setp.ltu.f32 	%p2, %f4, 0f47CE4780;
	@%p2 bra 	$L__BB6_9;
	setp.neu.f32 	%p3, %f4, 0f7F800000;
	@%p3 bra 	$L__BB6_4;
	mov.f32 	%f23, 0f00000000;
	mul.rn.f32 	%f66, %f1, %f23;
	mov.b32 	%r83, 0;
	bra.uni 	$L__BB6_9;
$L__BB6_4:
	mov.b32 	%r3, %f1;
	shl.b32 	%r35, %r3, 8;
	or.b32  	%r4, %r35, -2147483648;
	mov.b64 	%rd47, 0;
	mov.b32 	%r80, 0;
	mov.u64 	%rd45, __cudart_i2opi_f;
	mov.u64 	%rd46, %rd1;
$L__BB6_5:
	.pragma "nounroll";
	ld.global.nc.u32 	%r36, [%rd45];
	mad.wide.u32 	%rd25, %r36, %r4, %rd47;
	shr.u64 	%rd47, %rd25, 32;
	st.local.u32 	[%rd46], %rd25;
	add.s32 	%r80, %r80, 1;
	add.s64 	%rd46, %rd46, 4;
	add.s64 	%rd45, %rd45, 4;
	setp.ne.s32 	%p4, %r80, 6;
	@%p4 bra 	$L__BB6_5;
	shr.u32 	%r37, %r3, 23;
	st.local.u32 	[%rd1+24], %rd47;
	and.b32  	%r7, %r37, 31;
	and.b32  	%r38, %r37, 224;
	add.s32 	%r39, %r38, -128;
	shr.u32 	%r40, %r39, 5;
	mul.wide.u32 	%rd26, %r40, 4;
	sub.s64 	%rd8, %rd1, %rd26;
	ld.local.u32 	%r81, [%rd8+24];
	ld.local.u32 	%r82, [%rd8+20];
	setp.eq.s32 	%p5, %r7, 0;
	@%p5 bra 	$L__BB6_8;
	shf.l.wrap.b32 	%r81, %r82, %r81, %r7;
	ld.local.u32 	%r41, [%rd8+16];
	shf.l.wrap.b32 	%r82, %r41, %r82, %r7;
$L__BB6_8:
	shr.u32 	%r42, %r81, 30;
	shf.l.wrap.b32 	%r43, %r82, %r81, 2;
	shl.b32 	%r44, %r82, 2;
	shr.u32 	%r45, %r43, 31;
	add.s32 	%r46, %r45, %r42;
	neg.s32 	%r47, %r46;
	setp.lt.s32 	%p6, %r3, 0;
	selp.b32 	%r83, %r47, %r46, %p6;
	xor.b32  	%r48, %r43, %r3;
	shr.s32 	%r49, %r43, 31;
	xor.b32  	%r50, %r49, %r43;
	xor.b32  	%r51, %r49, %r44;
	cvt.u64.u32 	%rd27, %r50;
	shl.b64 	%rd28, %rd27, 32;
	cvt.u64.u32 	%rd29, %r51;
	or.b64  	%rd30, %rd28, %rd29;
	cvt.rn.f64.s64 	%fd1, %rd30;
	mul.f64 	%fd2, %fd1, 0d3BF921FB54442D19;
	cvt.rn.f32.f64 	%f21, %fd2;
	neg.f32 	%f22, %f21;
	setp.lt.s32 	%p7, %r48, 0;
	selp.f32 	%f66, %f22, %f21, %p7;
$L__BB6_9:
	mul.f32 	%f24, %f66, %f66;
	fma.rn.f32 	%f25, %f24, 0f37CBAC00, 0fBAB607ED;
	fma.rn.f32 	%f26, %f25, %f24, 0f3D2AAABB;
	fma.rn.f32 	%f27, %f26, %f24, 0fBEFFFFFF;
	fma.rn.f32 	%f28, %f27, %f24, 0f3F800000;
	fma.rn.f32 	%f29, %f24, %f66, 0f00000000;
	fma.rn.f32 	%f30, %f24, 0fB94D4153, 0f3C0885E4;
	fma.rn.f32 	%f31, %f30, %f24, 0fBE2AAAA8;
	fma.rn.f32 	%f32, %f31, %f29, %f66;
	and.b32  	%r53, %r83, 1;
	setp.eq.b32 	%p8, %r53, 1;
	selp.f32 	%f33, %f28, %f32, %p8;
	selp.f32 	%f34, %f32, %f28, %p8;
	and.b32  	%r54, %r83, 2;
	setp.eq.s32 	%p9, %r54, 0;
	neg.f32 	%f35, %f33;
	selp.f32 	%f36, %f33, %f35, %p9;
	add.s32 	%r55, %r83, 1;
	and.b32  	%r56, %r55, 2;
	setp.eq.s32 	%p10, %r56, 0;
	neg.f32 	%f37, %f34;
	selp.f32 	%f38, %f34, %f37, %p10;
	mul.f32 	%f39, %f2, %f38;
	mul.f32 	%f40, %f36, 0f00000000;
	sub.f32 	%f41, %f39, %f40;
	mul.f32 	%f42, %f38, 0f00000000;
	fma.rn.f32 	%f43, %f2, %f36, %f42;
	cvta.to.global.u64 	%rd31, %rd17;
	mul.wide.s32 	%rd32, %r1, 8;
	add.s64 	%rd33, %rd31, %rd32;
	st.global.v2.f32 	[%rd33], {%f41, %f43};
	neg.f32 	%f8, %f1;
	mul.f32 	%f44, %f1, 0fBF22F983;
	cvt.rni.s32.f32 	%r87, %f44;
	cvt.rn.f32.s32 	%f45, %r87;
	fma.rn.f32 	%f46, %f45, 0fBFC90FDA, %f8;
	fma.rn.f32 	%f47, %f45, 0fB3A22168, %f46;
	fma.rn.f32 	%f67, %f45, 0fA7C234C5, %f47;
	abs.f32 	%f10, %f8;
	setp.ltu.f32 	%p11, %f10, 0f47CE4780;
	@%p11 bra 	$L__BB6_17;
	setp.neu.f32 	%p12, %f10, 0f7F800000;
	@%p12 bra 	$L__BB6_12;
	mov.f32 	%f50, 0f00000000;
	mul.rn.f32 	%f67, %f8, %f50;
	mov.b32 	%r87, 0;
	bra.uni 	$L__BB6_17;
$L__BB6_12:
	mov.b32 	%r17, %f8;
	shl.b32 	%r58, %r17, 8;
	or.b32  	%r18, %r58, -2147483648;
	mov.b64 	%rd50, 0;
	mov.b32 	%r84, 0;
	mov.u64 	%rd48, __cudart_i2opi_f;
	mov.u64 	%rd49, %rd1;
$L__BB6_13:
	.pragma "nounroll";
	ld.global.nc.u32 	%r59, [%rd48];
	mad.wide.u32 	%rd36, %r59, %r18, %rd50;
	shr.u64 	%rd50, %rd36, 32;
	st.local.u32 	[%rd49], %rd36;
	add.s32 	%r84, %r84, 1;
	add.s64 	%rd49, %rd49, 4;
	add.s64 	%rd48, %rd48, 4;
	setp.ne.s32 	%p13, %r84, 6;
	@%p13 bra 	$L__BB6_13;
	shr.u32 	%r60, %r17, 23;
	st.local.u32 	[%rd1+24], %rd50;
	and.b32  	%r21, %r60, 31;
	and.b32  	%r61, %r60, 224;
	add.s32 	%r62, %r61, -128;
	shr.u32 	%r63, %r62, 5;
	mul.wide.u32 	%rd37, %r63, 4;
	sub.s64 	%rd15, %rd1, %rd37;
	ld.local.u32 	%r85, [%rd15+24];
	ld.local.u32 	%r86, [%rd15+20];
	setp.eq.s32 	%p14, %r21, 0;
	@%p14 bra 	$L__BB6_16;
	shf.l.wrap.b32 	%r85, %r86, %r85, %r21;
	ld.local.u32 	%r64, [%rd15+16];
	shf.l.wrap.b32 	%r86, %r64, %r86, %r21;
$L__BB6_16:
	shr.u32 	%r65, %r85, 30;
	shf.l.wrap.b32 	%r66, %r86, %r85, 2;
	shl.b32 	%r67, %r86, 2;
	shr.u32 	%r68, %r66, 31;
	add.s32 	%r69, %r68, %r65;
	neg.s32 	%r70, %r69;
	setp.lt.s32 	%p15, %r17, 0;
	selp.b32 	%r87, %r70, %r69, %p15;
	xor.b32  	%r71, %r66, %r17;
	shr.s32 	%r72, %r66, 31;
	xor.b32  	%r73, %r72, %r66;
	xor.b32  	%r74, %r72, %r67;
	cvt.u64.u32 	%rd38, %r73;
	shl.b64 	%rd39, %rd38, 32;
	cvt.u64.u32 	%rd40, %r74;
	or.b64  	%rd41, %rd39, %rd40;
	cvt.rn.f64.s64 	%fd3, %rd41;
	mul.f64 	%fd4, %fd3, 0d3BF921FB54442D19;
	cvt.rn.f32.f64 	%f48, %fd4;
	neg.f32 	%f49, %f48;
	setp.lt.s32 	%p16, %r71, 0;
	selp.f32 	%f67, %f49, %f48, %p16;
$L__BB6_17:
	mul.f32 	%f51, %f67, %f67;
	fma.rn.f32 	%f52, %f51, 0f37CBAC00, 0fBAB607ED;
	fma.rn.f32 	%f53, %f52, %f51, 0f3D2AAABB;
	fma.rn.f32 	%f54, %f53, %f51, 0fBEFFFFFF;
	fma.rn.f32 	%f55, %f54, %f51, 0f3F800000;
	fma.rn.f32 	%f56, %f51, %f67, 0f00000000;
	fma.rn.f32 	%f57, %f51, 0fB94D4153, 0f3C0885E4;
	fma.rn.f32 	%f58, %f57, %f51, 0fBE2AAAA8;
	fma.rn.f32 	%f59, %f58, %f56, %f67;
	and.b32  	%r76, %r87, 1;
	setp.eq.b32 	%p17, %r76, 1;
	selp.f32 	%f60, %f55, %f59, %p17;
	selp.f32 	%f61, %f59, %f55, %p17;
	and.b32  	%r77, %r87, 2;
	setp.eq.s32 	%p18, %r77, 0;
	neg.f32 	%f62, %f60;
	selp.f32 	%f63, %f60, %f62, %p18;
	add.s32 	%r78, %r87, 1;
	and.b32  	%r79, %r78, 2;
	setp.eq.s32 	%p19, %r79, 0;
	neg.f32 	%f64, %f61;
	selp.f32 	%f65, %f61, %f64, %p19;
	cvta.to.global.u64 	%rd42, %rd18;
	add.s64 	%rd44, %rd42, %rd32;
	st.global.v2.f32 	[%rd44], {%f65, %f63};
$L__BB6_18:
	ret;

}
	// .globl	_Z7blu_padP6float2ii
.visible .entry _Z7blu_padP6float2ii(
	.param .u64 .ptr .align 1 _Z7blu_padP6float2ii_param_0,
	.param .u32 _Z7blu_padP6float2ii_param_1,
	.param .u32 _Z7blu_padP6float2ii_param_2
)
{
	.reg .pred 	%p<8>;
	.reg .b32 	%r<9>;
	.reg .b32 	%f<4>;
	.reg .b64 	%rd<9>;

	ld.param.u64 	%rd2, [_Z7blu_padP6float2ii_param_0];
	ld.param.u32 	%r2, [_Z7blu_padP6float2ii_param_1];
	ld.param.u32 	%r3, [_Z7blu_padP6float2ii_param_2];
	cvta.to.global.u64 	%rd1, %rd2;
	mov.u32 	%r4, %ctaid.x;
	mov.u32 	%r5, %ntid.x;
	mov.u32 	%r6, %tid.x;
	mad.lo.s32 	%r1, %r4, %r5, %r6;
	setp.le.s32 	%p1, %r3, %r1;
	@%p1 bra 	$L__BB7_5;
	setp.lt.s32 	%p2, %r1, %r2;
	sub.s32 	%r7, %r3, %r2;
	setp.gt.s32 	%p3, %r1, %r7;
	or.pred  	%p4, %p2, %p3;
	@%p4 bra 	$L__BB7_3;
	mul.wide.s32 	%rd3, %r1, 8;
	add.s64 	%rd4, %rd1, %rd3;
	mov.f32 	%f1, 0f00000000;
	st.global.v2.f32 	[%rd4], {%f1, %f1};
$L__BB7_3:
	setp.lt.s32 	%p5, %r1, 1;
	setp.ge.s32 	%p6, %r1, %r2;
	or.pred  	%p7, %p5, %p6;
	@%p7 bra 	$L__BB7_5;
	sub.s32 	%r8, %r3, %r1;
	mul.wide.s32 	%rd5, %r8, 8;
	add.s64 	%rd6, %rd1, %rd5;
	mul.wide.u32 	%rd7, %r1, 8;
	add.s64 	%rd8, %rd1, %rd7;
	ld.global.v2.f32 	{%f2, %f3}, [%rd8];
	st.global.v2.f32 	[%rd6], {%f2, %f3};
$L__BB7_5:
	ret;

}
	// .globl	_Z8pointmulPK6float2S1_PS_i
.visible .entry _Z8pointmulPK6float2S1_PS_i(
	.param .u64 .ptr .align 1 _Z8pointmulPK6float2S1_PS_i_param_0,
	.param .u64 .ptr .align 1 _Z8pointmulPK6float2S1_PS_i_param_1,
	.param .u64 .ptr .align 1 _Z8pointmulPK6float2S1_PS_i_param_2,
	.param .u32 _Z8pointmulPK6float2S1_PS_i_param_3
)
{
	.reg .pred 	%p<2>;
	.reg .b32 	%r<6>;
	.reg .b32 	%f<10>;
	.reg .b64 	%rd<11>;

	ld.param.u64 	%rd1, [_Z8pointmulPK6float2S1_PS_i_param_0];
	ld.param.u64 	%rd2, [_Z8pointmulPK6float2S1_PS_i_param_1];
	ld.param.u64 	%rd3, [_Z8pointmulPK6float2S1_PS_i_param_2];
	ld.param.u32 	%r2, [_Z8pointmulPK6float2S1_PS_i_param_3];
	mov.u32 	%r3, %ctaid.x;
	mov.u32 	%r4, %ntid.x;
	mov.u32 	%r5, %tid.x;
	mad.lo.s32 	%r1, %r3, %r4, %r5;
	setp.ge.s32 	%p1, %r1, %r2;
	@%p1 bra 	$L__BB8_2;
	cvta.to.global.u64 	%rd4, %rd1;
	cvta.to.global.u64 	%rd5, %rd2;
	cvta.to.global.u64 	%rd6, %rd3;
	mul.wide.s32 	%rd7, %r1, 8;
	add.s64 	%rd8, %rd4, %rd7;
	ld.global.v2.f32 	{%f1, %f2}, [%rd8];
	add.s64 	%rd9, %rd5, %rd7;
	ld.global.v2.f32 	{%f3, %f4}, [%rd9];
	mul.f32 	%f5, %f1, %f3;
	mul.f32 	%f6, %f2, %f4;
	sub.f32 	%f7, %f5, %f6;
	mul.f32 	%f8, %f1, %f4;
	fma.rn.f32 	%f9, %f2, %f3, %f8;
	add.s64 	%rd10, %rd6, %rd7;
	st.global.v2.f32 	[%rd10], {%f7, %f9};
$L__BB8_2:
	ret;

}
	// .globl	_Z9blu_finalPK6float2PS_iif
.visible .entry _Z9blu_finalPK6float2PS_iif(
	.param .u64 .ptr .align 1 _Z9blu_finalPK6float2PS_iif_param_0,
	.param .u64 .ptr .align 1 _Z9blu_finalPK6float2PS_iif_param_1,
	.param .u32 _Z9blu_finalPK6float2PS_iif_param_2,
	.param .u32 _Z9blu_finalPK6float2PS_iif_param_3,
	.param .f32 _Z9blu_finalPK6float2PS_iif_param_4
)
{
	.local .align 4 .b8 	__local_depot9[28];
	.reg .b64 	%SP;
	.reg .b64 	%SPL;
	.reg .pred 	%p<11>;
	.reg .b32 	%r<48>;
	.reg .b32 	%f<44>;
	.reg .b64 	%rd<29>;
	.reg .b64 	%fd<3>;

	mov.u64 	%SPL, __local_depot9;
	ld.param.u64 	%rd9, [_Z9blu_finalPK6float2PS_iif_param_0];
	ld.param.u64 	%rd10, [_Z9blu_finalPK6float2PS_iif_param_1];
	ld.param.u32 	%r17, [_Z9blu_finalPK6float2PS_iif_param_2];
	ld.param.u32 	%r16, [_Z9blu_finalPK6float2PS_iif_param_3];
	ld.param.f32 	%f9, [_Z9blu_finalPK6float2PS_iif_param_4];
	add.u64 	%rd1, %SPL, 0;
	mov.u32 	%r18, %ctaid.x;
	mov.u32 	%r19, %ntid.x;
	mov.u32 	%r20, %tid.x;
	mad.lo.s32 	%r1, %r18, %r19, %r20;
	setp.ge.s32 	%p1, %r1, %r17;
	@%p1 bra 	$L__BB9_10;
	cvta.to.global.u64 	%rd12, %rd9;
	mul.wide.s32 	%rd13, %r1, 8;
	add.s64 	%rd14, %rd12, %rd13;
	ld.global.v2.f32 	{%f10, %f11}, [%rd14];
	cvt.rn.f32.s32 	%f12, %r16;
	div.rn.f32 	%f1, %f10, %f12;
	div.rn.f32 	%f2, %f11, %f12;
	neg.f32 	%f13, %f9;
	cvt.rn.f32.s32 	%f14, %r1;
	mul.f32 	%f15, %f14, %f13;
	mul.f32 	%f3, %f15, %f14;
	mul.f32 	%f16, %f3, 0f3F22F983;
	cvt.rni.s32.f32 	%r47, %f16;
	cvt.rn.f32.s32 	%f17, %r47;
	fma.rn.f32 	%f18, %f17, 0fBFC90FDA, %f3;
	fma.rn.f32 	%f19, %f17, 0fB3A22168, %f18;
	fma.rn.f32 	%f43, %f17, 0fA7C234C5, %f19;
	abs.f32 	%f5, %f3;
	setp.ltu.f32 	%p2, %f5, 0f47CE4780;
	@%p2 bra 	$L__BB9_9;
	setp.neu.f32 	%p3, %f5, 0f7F800000;
	@%p3 bra 	$L__BB9_4;
	mov.f32 	%f22, 0f00000000;
	mul.rn.f32 	%f43, %f3, %f22;
	mov.b32 	%r47, 0;
	bra.uni 	$L__BB9_9;
$L__BB9_4:
	mov.b32 	%r3, %f3;
	shl.b32 	%r22, %r3, 8;
	or.b32  	%r4, %r22, -2147483648;
	mov.b64 	%rd28, 0;
	mov.b32 	%r44, 0;
	mov.u64 	%rd26, __cudart_i2opi_f;
	mov.u64 	%rd27, %rd1;
$L__BB9_5:
	.pragma "nounroll";
	ld.global.nc.u32 	%r23, [%rd26];
	mad.wide.u32 	%rd17, %r23, %r4, %rd28;
	shr.u64 	%rd28, %rd17, 32;
	st.local.u32 	[%rd27], %rd17;
	add.s32 	%r44, %r44, 1;
	add.s64 	%rd27, %rd27, 4;
	add.s64 	%rd26, %rd26, 4;
	setp.ne.s32 	%p4, %r44, 6;
	@%p4 bra 	$L__BB9_5;
	shr.u32 	%r24, %r3, 23;
	st.local.u32 	[%rd1+24], %rd28;
	and.b32  	%r7, %r24, 31;
	and.b32  	%r25, %r24, 224;
	add.s32 	%r26, %r25, -128;
	shr.u32 	%r27, %r26, 5;
	mul.wide.u32 	%rd18, %r27, 4;
	sub.s64 	%rd8, %rd1, %rd18;
	ld.local.u32 	%r45, [%rd8+24];
	ld.local.u32 	%r46, [%rd8+20];
	setp.eq.s32 	%p5, %r7, 0;
	@%p5 bra 	$L__BB9_8;
	shf.l.wrap.b32 	%r45, %r46, %r45, %r7;
	ld.local.u32 	%r28, [%rd8+16];
	shf.l.wrap.b32 	%r46, %r28, %r46, %r7;
$L__BB9_8:
	shr.u32 	%r29, %r45, 30;
	shf.l.wrap.b32 	%r30, %r46, %r45, 2;
	shl.b32 	%r31, %r46, 2;
	shr.u32 	%r32, %r30, 31;
	add.s32 	%r33, %r32, %r29;
	neg.s32 	%r34, %r33;
	setp.lt.s32 	%p6, %r3, 0;
	selp.b32 	%r47, %r34, %r33, %p6;
	xor.b32  	%r35, %r30, %r3;
	shr.s32 	%r36, %r30, 31;
	xor.b32  	%r37, %r36, %r30;
	xor.b32  	%r38, %r36, %r31;
	cvt.u64.u32 	%rd19, %r37;
	shl.b64 	%rd20, %rd19, 32;
	cvt.u64.u32 	%rd21, %r38;
	or.b64  	%rd22, %rd20, %rd21;
	cvt.rn.f64.s64 	%fd1, %rd22;
	mul.f64 	%fd2, %fd1, 0d3BF921FB54442D19;
	cvt.rn.f32.f64 	%f20, %fd2;
	neg.f32 	%f21, %f20;
	setp.lt.s32 	%p7, %r35, 0;
	selp.f32 	%f43, %f21, %f20, %p7;
$L__BB9_9:
	mul.f32 	%f23, %f43, %f43;
	fma.rn.f32 	%f24, %f23, 0f37CBAC00, 0fBAB607ED;
	fma.rn.f32 	%f25, %f24, %f23, 0f3D2AAABB;
	fma.rn.f32 	%f26, %f25, %f23, 0fBEFFFFFF;
	fma.rn.f32 	%f27, %f26, %f23, 0f3F800000;
	fma.rn.f32 	%f28, %f23, %f43, 0f00000000;
	fma.rn.f32 	%f29, %f23, 0fB94D4153, 0f3C0885E4;
	fma.rn.f32 	%f30, %f29, %f23, 0fBE2AAAA8;
	fma.rn.f32 	%f31, %f30, %f28, %f43;
	and.b32  	%r40, %r47, 1;
	setp.eq.b32 	%p8, %r40, 1;
	selp.f32 	%f32, %f27, %f31, %p8;
	selp.f32 	%f33, %f31, %f27, %p8;
	and.b32  	%r41, %r47, 2;
	setp.eq.s32 	%p9, %r41, 0;
	neg.f32 	%f34, %f32;
	selp.f32 	%f35, %f32, %f34, %p9;
	add.s32 	%r42, %r47, 1;
	and.b32  	%r43, %r42, 2;
	setp.eq.s32 	%p10, %r43, 0;
	neg.f32 	%f36, %f33;
	selp.f32 	%f37, %f33, %f36, %p10;
	mul.f32 	%f38, %f1, %f37;
	mul.f32 	%f39, %f2, %f35;
	sub.f32 	%f40, %f38, %f39;
	mul.f32 	%f41, %f2, %f37;
	fma.rn.f32 	%f42, %f1, %f35, %f41;
	cvta.to.global.u64 	%rd23, %rd10;
	add.s64 	%rd25, %rd23, %rd13;
	st.global.v2.f32 	[%rd25], {%f40, %f42};
$L__BB9_10:
	ret;

}


// ===== COMPILED SASS (sm_100) =====

	.target	sm_100

	.elftype	@"ET_EXEC"


//--------------------- .note.nv.tkinfo           --------------------------
	.section	.note.nv.tkinfo,"",@"SHT_NOTE"
	.sectionflags	@"SHF_NOTE_NV_TKINFO"
	.tkinfo
        /*0018*/ 	.word	0x00000002
        /*0030*/ 	.string	""
        /*0030*/ 	.string	"ptxas"
        /*0030*/ 	.string	"Cuda compilation tools, release 13.0, V13.0.88"
        /*0030*/ 	.string	"Build cuda_13.0.r13.0/compiler.36424714_0"
        /*0030*/ 	.string	"-arch sm_100 -m 64 "



//--------------------- .note.nv.cuinfo           --------------------------
	.section	.note.nv.cuinfo,"",@"SHT_NOTE"
	.sectionflags	@"SHF_NOTE_NV_CUINFO"
        /*0018*/ 	.short	0x0002
        /*001a*/ 	.short	0x0064
        /*001c*/ 	.short	0x0082
	.zero		2


//--------------------- .nv.info                  --------------------------
	.section	.nv.info,"",@"SHT_CUDA_INFO"
	.align	4


	//----- nvinfo : EIATTR_REGCOUNT
	.align		4
        /*0000*/ 	.byte	0x04, 0x2f
        /*0002*/ 	.short	(.L_2 - .L_1)
	.align		4
.L_1:
        /*0004*/ 	.word	index@(_Z9dft_naivePKfP6float2i)
        /*0008*/ 	.word	0x00000016


	//----- nvinfo : EIATTR_FRAME_SIZE
	.align		4
.L_2:
        /*000c*/ 	.byte	0x04, 0x11
        /*000e*/ 	.short	(.L_4 - .L_3)
	.align		4
.L_3:
        /*0010*/ 	.word	index@($__internal_4_$__cuda_sm20_div_rn_f64_full)
        /*0014*/ 	.word	0x00000020


	//----- nvinfo : EIATTR_FRAME_SIZE
	.align		4
.L_4:
        /*0018*/ 	.byte	0x04, 0x11
        /*001a*/ 	.short	(.L_6 - .L_5)
	.align		4
.L_5:
        /*001c*/ 	.word	index@(_Z9dft_naivePKfP6float2i)
        /*0020*/ 	.word	0x00000020


	//----- nvinfo : EIATTR_REGCOUNT
	.align		4
.L_6:
        /*0024*/ 	.byte	0x04, 0x2f
        /*0026*/ 	.short	(.L_8 - .L_7)
	.align		4
.L_7:
        /*0028*/ 	.word	index@(_Z10dft_sharedPKfP6float2i)
        /*002c*/ 	.word	0x00000016


	//----- nvinfo : EIATTR_FRAME_SIZE
	.align		4
.L_8:
        /*0030*/ 	.byte	0x04, 0x11
        /*0032*/ 	.short	(.L_10 - .L_9)
	.align		4
.L_9:
        /*0034*/ 	.word	index@($__internal_3_$__cuda_sm20_div_rn_f64_full)
        /*0038*/ 	.word	0x00000020


	//----- nvinfo : EIATTR_FRAME_SIZE
	.align		4
.L_10:
        /*003c*/ 	.byte	0x04, 0x11
        /*003e*/ 	.short	(.L_12 - .L_11)
	.align		4
.L_11:
        /*0040*/ 	.word	index@(_Z10dft_sharedPKfP6float2i)
        /*0044*/ 	.word	0x00000020


	//----- nvinfo : EIATTR_REGCOUNT
	.align		4
.L_12:
        /*0048*/ 	.byte	0x04, 0x2f
        /*004a*/ 	.short	(.L_14 - .L_13)
	.align		4
.L_13:
        /*004c*/ 	.word	index@(_Z12mixed_kernelP6float2iii)
        /*0050*/ 	.word	0x00000020


	//----- nvinfo : EIATTR_FRAME_SIZE
	.align		4
.L_14:
        /*0054*/ 	.byte	0x04, 0x11
        /*0056*/ 	.short	(.L_16 - .L_15)
	.align		4
.L_15:
        /*0058*/ 	.word	index@(_Z12mixed_kernelP6float2iii)
        /*005c*/ 	.word	0x00000000


	//----- nvinfo : EIATTR_REGCOUNT
	.align		4
.L_16:
        /*0060*/ 	.byte	0x04, 0x2f
        /*0062*/ 	.short	(.L_18 - .L_17)
	.align		4
.L_17:
        /*0064*/ 	.word	index@(_Z6bitrevP6float2ii)
        /*0068*/ 	.word	0x0000000c


	//----- nvinfo : EIATTR_FRAME_SIZE
	.align		4
.L_18:
        /*006c*/ 	.byte	0x04, 0x11
        /*006e*/ 	.short	(.L_20 - .L_19)
	.align		4
.L_19:
        /*0070*/ 	.word	index@(_Z6bitrevP6float2ii)
        /*0074*/ 	.word	0x00000000


	//----- nvinfo : EIATTR_REGCOUNT
	.align		4
.L_20:
        /*0078*/ 	.byte	0x04, 0x2f
        /*007a*/ 	.short	(.L_22 - .L_21)
	.align		4
.L_21:
        /*007c*/ 	.word	index@(_Z6radix2P6float2ii)
        /*0080*/ 	.word	0x0000001e


	//----- nvinfo : EIATTR_FRAME_SIZE
	.align		4
.L_22:
        /*0084*/ 	.byte	0x04, 0x11
        /*0086*/ 	.short	(.L_24 - .L_23)
	.align		4
.L_23:
        /*0088*/ 	.word	index@($__internal_2_$__cuda_sm20_div_rn_f64_full)
        /*008c*/ 	.word	0x00000020


	//----- nvinfo : EIATTR_FRAME_SIZE
	.align		4
.L_24:
        /*0090*/ 	.byte	0x04, 0x11
        /*0092*/ 	.short	(.L_26 - .L_25)
	.align		4
.L_25:
        /*0094*/ 	.word	index@(_Z6radix2P6float2ii)
        /*0098*/ 	.word	0x00000020


	//----- nvinfo : EIATTR_REGCOUNT
	.align		4
.L_26:
        /*009c*/ 	.byte	0x04, 0x2f
        /*009e*/ 	.short	(.L_28 - .L_27)
	.align		4
.L_27:
        /*00a0*/ 	.word	index@(_Z7sr_postP6float2i)
        /*00a4*/ 	.word	0x0000001d


	//----- nvinfo : EIATTR_FRAME_SIZE
	.align		4
.L_28:
        /*00a8*/ 	.byte	0x04, 0x11
        /*00aa*/ 	.short	(.L_30 - .L_29)
	.align		4
.L_29:
        /*00ac*/ 	.word	index@($__internal_1_$__cuda_sm20_div_rn_f64_full)
        /*00b0*/ 	.word	0x00000020


	//----- nvinfo : EIATTR_FRAME_SIZE
	.align		4
.L_30:
        /*00b4*/ 	.byte	0x04, 0x11
        /*00b6*/ 	.short	(.L_32 - .L_31)
	.align		4
.L_31:
        /*00b8*/ 	.word	index@(_Z7sr_postP6float2i)
        /*00bc*/ 	.word	0x00000020


	//----- nvinfo : EIATTR_REGCOUNT
	.align		4
.L_32:
        /*00c0*/ 	.byte	0x04, 0x2f
        /*00c2*/ 	.short	(.L_34 - .L_33)
	.align		4
.L_33:
        /*00c4*/ 	.word	index@(_Z9blu_buildPKfP6float2S2_if)
        /*00c8*/ 	.word	0x00000017


	//----- nvinfo : EIATTR_FRAME_SIZE
	.align		4
.L_34:
        /*00cc*/ 	.byte	0x04, 0x11
        /*00ce*/ 	.short	(.L_36 - .L_35)
	.align		4
.L_35:
        /*00d0*/ 	.word	index@(_Z9blu_buildPKfP6float2S2_if)
        /*00d4*/ 	.word	0x00000000


	//----- nvinfo : EIATTR_REGCOUNT
	.align		4
.L_36:
        /*00d8*/ 	.byte	0x04, 0x2f
        /*00da*/ 	.short	(.L_38 - .L_37)
	.align		4
.L_37:
        /*00dc*/ 	.word	index@(_Z7blu_padP6float2ii)
        /*00e0*/ 	.word	0x0000000a


	//----- nvinfo : EIATTR_FRAME_SIZE
	.align		4
.L_38:
        /*00e4*/ 	.byte	0x04, 0x11
        /*00e6*/ 	.short	(.L_40 - .L_39)
	.align		4
.L_39:
        /*00e8*/ 	.word	index@(_Z7blu_padP6float2ii)
        /*00ec*/ 	.word	0x00000000


	//----- nvinfo : EIATTR_REGCOUNT
	.align		4
.L_40:
        /*00f0*/ 	.byte	0x04, 0x2f
        /*00f2*/ 	.short	(.L_42 - .L_41)
	.align		4
.L_41:
        /*00f4*/ 	.word	index@(_Z8pointmulPK6float2S1_PS_i)
        /*00f8*/ 	.word	0x0000000e


	//----- nvinfo : EIATTR_FRAME_SIZE
	.align		4
.L_42:
        /*00fc*/ 	.byte	0x04, 0x11
        /*00fe*/ 	.short	(.L_44 - .L_43)
	.align		4
.L_43:
        /*0100*/ 	.word	index@(_Z8pointmulPK6float2S1_PS_i)
        /*0104*/ 	.word	0x00000000


	//----- nvinfo : EIATTR_REGCOUNT
	.align		4
.L_44:
        /*0108*/ 	.byte	0x04, 0x2f
        /*010a*/ 	.short	(.L_46 - .L_45)
	.align		4
.L_45:
        /*010c*/ 	.word	index@(_Z9blu_finalPK6float2PS_iif)
        /*0110*/ 	.word	0x00000015


	//----- nvinfo : EIATTR_FRAME_SIZE
	.align		4
.L_46:
        /*0114*/ 	.byte	0x04, 0x11
        /*0116*/ 	.short	(.L_48 - .L_47)
	.align		4
.L_47:
        /*0118*/ 	.word	index@($__internal_0_$__cuda_sm3x_div_rn_noftz_f32_slowpath)
        /*011c*/ 	.word	0x00000000


	//----- nvinfo : EIATTR_FRAME_SIZE
	.align		4
.L_48:
        /*0120*/ 	.byte	0x04, 0x11
        /*0122*/ 	.short	(.L_50 - .L_49)
	.align		4
.L_49:
        /*0124*/ 	.word	index@(_Z9blu_finalPK6float2PS_iif)
        /*0128*/ 	.word	0x00000000


	//----- nvinfo : EIATTR_MIN_STACK_SIZE
	.align		4
.L_50:
        /*012c*/ 	.byte	0x04, 0x12
        /*012e*/ 	.short	(.L_52 - .L_51)
	.align		4
.L_51:
        /*0130*/ 	.word	index@(_Z9blu_finalPK6float2PS_iif)
        /*0134*/ 	.word	0x00000000


	//----- nvinfo : EIATTR_MIN_STACK_SIZE
	.align		4
.L_52:
        /*0138*/ 	.byte	0x04, 0x12
        /*013a*/ 	.short	(.L_54 - .L_53)
	.align		4
.L_53:
        /*013c*/ 	.word	index@(_Z8pointmulPK6float2S1_PS_i)
        /*0140*/ 	.word	0x00000000


	//----- nvinfo : EIATTR_MIN_STACK_SIZE
	.align		4
.L_54:
        /*0144*/ 	.byte	0x04, 0x12
        /*0146*/ 	.short	(.L_56 - .L_55)
	.align		4
.L_55:
        /*0148*/ 	.word	index@(_Z7blu_padP6float2ii)
        /*014c*/ 	.word	0x00000000


	//----- nvinfo : EIATTR_MIN_STACK_SIZE
	.align		4
.L_56:
        /*0150*/ 	.byte	0x04, 0x12
        /*0152*/ 	.short	(.L_58 - .L_57)
	.align		4
.L_57:
        /*0154*/ 	.word	index@(_Z9blu_buildPKfP6float2S2_if)
        /*0158*/ 	.word	0x00000000


	//----- nvinfo : EIATTR_MIN_STACK_SIZE
	.align		4
.L_58:
        /*015c*/ 	.byte	0x04, 0x12
        /*015e*/ 	.short	(.L_60 - .L_59)
	.align		4
.L_59:
        /*0160*/ 	.word	index@(_Z7sr_postP6float2i)
        /*0164*/ 	.word	0x00000020


	//----- nvinfo : EIATTR_MIN_STACK_SIZE
	.align		4
.L_60:
        /*0168*/ 	.byte	0x04, 0x12
        /*016a*/ 	.short	(.L_62 - .L_61)
	.align		4
.L_61:
        /*016c*/ 	.word	index@(_Z6radix2P6float2ii)
        /*0170*/ 	.word	0x00000020


	//----- nvinfo : EIATTR_MIN_STACK_SIZE
	.align		4
.L_62:
        /*0174*/ 	.byte	0x04, 0x12
        /*0176*/ 	.short	(.L_64 - .L_63)
	.align		4
.L_63:
        /*0178*/ 	.word	index@(_Z6bitrevP6float2ii)
        /*017c*/ 	.word	0x00000000


	//----- nvinfo : EIATTR_MIN_STACK_SIZE
	.align		4
.L_64:
        /*0180*/ 	.byte	0x04, 0x12
        /*0182*/ 	.short	(.L_66 - .L_65)
	.align		4
.L_65:
        /*0184*/ 	.word	index@(_Z12mixed_kernelP6float2iii)
        /*0188*/ 	.word	0x00000000


	//----- nvinfo : EIATTR_MIN_STACK_SIZE
	.align		4
.L_66:
        /*018c*/ 	.byte	0x04, 0x12
        /*018e*/ 	.short	(.L_68 - .L_67)
	.align		4
.L_67:
        /*0190*/ 	.word	index@(_Z10dft_sharedPKfP6float2i)
        /*0194*/ 	.word	0x00000020


	//----- nvinfo : EIATTR_MIN_STACK_SIZE
	.align		4
.L_68:
        /*0198*/ 	.byte	0x04, 0x12
        /*019a*/ 	.short	(.L_70 - .L_69)
	.align		4
.L_69:
        /*019c*/ 	.word	index@(_Z9dft_naivePKfP6float2i)
        /*01a0*/ 	.word	0x00000020
.L_70:


//--------------------- .nv.compat                --------------------------
	.section	.nv.compat,"",@"SHT_CUDA_COMPAT_INFO"
	.align	4
        /*0000*/ 	.byte	0x02, 0x09, 0x00, 0x00, 0x02, 0x02, 0x01, 0x00, 0x02, 0x05, 0x05, 0x00, 0x03, 0x07, 0x01, 0x01
        /*0010*/ 	.byte	0x02, 0x03, 0x00, 0x00, 0x02, 0x06, 0x01, 0x00, 0x04, 0x0b, 0x08, 0x00, 0x01, 0x00, 0x00, 0x00
        /*0020*/ 	.byte	0x00, 0x00, 0x00, 0x00


//--------------------- .nv.info._Z9blu_finalPK6float2PS_iif --------------------------
	.section	.nv.info._Z9blu_finalPK6float2PS_iif,"",@"SHT_CUDA_INFO"
	.sectionflags	@""
	.align	4


	//----- nvinfo : EIATTR_CUDA_API_VERSION
	.align		4
        /*0000*/ 	.byte	0x04, 0x37
        /*0002*/ 	.short	(.L_72 - .L_71)
.L_71:
        /*0004*/ 	.word	0x00000082


	//----- nvinfo : EIATTR_KPARAM_INFO
	.align		4
.L_72:
        /*0008*/ 	.byte	0x04, 0x17
        /*000a*/ 	.short	(.L_74 - .L_73)
.L_73:
        /*000c*/ 	.word	0x00000000
        /*0010*/ 	.short	0x0004
        /*0012*/ 	.short	0x0018
        /*0014*/ 	.byte	0x00, 0xf0, 0x11, 0x00


	//----- nvinfo : EIATTR_KPARAM_INFO
	.align		4
.L_74:
        /*0018*/ 	.byte	0x04, 0x17
        /*001a*/ 	.short	(.L_76 - .L_75)
.L_75:
        /*001c*/ 	.word	0x00000000
        /*0020*/ 	.short	0x0003
        /*0022*/ 	.short	0x0014
        /*0024*/ 	.byte	0x00, 0xf0, 0x11, 0x00


	//----- nvinfo : EIATTR_KPARAM_INFO
	.align		4
.L_76:
        /*0028*/ 	.byte	0x04, 0x17
        /*002a*/ 	.short	(.L_78 - .L_77)
.L_77:
        /*002c*/ 	.word	0x00000000
        /*0030*/ 	.short	0x0002
        /*0032*/ 	.short	0x0010
        /*0034*/ 	.byte	0x00, 0xf0, 0x11, 0x00


	//----- nvinfo : EIATTR_KPARAM_INFO
	.align		4
.L_78:
        /*0038*/ 	.byte	0x04, 0x17
        /*003a*/ 	.short	(.L_80 - .L_79)
.L_79:
        /*003c*/ 	.word	0x00000000
        /*0040*/ 	.short	0x0001
        /*0042*/ 	.short	0x0008
        /*0044*/ 	.byte	0x00, 0xf5, 0x21, 0x00


	//----- nvinfo : EIATTR_KPARAM_INFO
	.align		4
.L_80:
        /*0048*/ 	.byte	0x04, 0x17
        /*004a*/ 	.short	(.L_82 - .L_81)
.L_81:
        /*004c*/ 	.word	0x00000000
        /*0050*/ 	.short	0x0000
        /*0052*/ 	.short	0x0000
        /*0054*/ 	.byte	0x00, 0xf5, 0x21, 0x00


	//----- nvinfo : EIATTR_SPARSE_MMA_MASK
	.align		4
.L_82:
        /*0058*/ 	.byte	0x03, 0x50
        /*005a*/ 	.short	0x0000


	//----- nvinfo : EIATTR_MAXREG_COUNT
	.align		4
        /*005c*/ 	.byte	0x03, 0x1b
        /*005e*/ 	.short	0x00ff


	//----- nvinfo : EIATTR_MERCURY_ISA_VERSION
	.align		4
        /*0060*/ 	.byte	0x03, 0x5f
        /*0062*/ 	.short	0x0101


	//----- nvinfo : EIATTR_VRC_CTA_INIT_COUNT
	.align		4
        /*0064*/ 	.byte	0x02, 0x4a
	.zero		1
	.zero		1


	//----- nvinfo : EIATTR_EXIT_INSTR_OFFSETS
	.align		4
        /*0068*/ 	.byte	0x04, 0x1c
        /*006a*/ 	.short	(.L_84 - .L_83)


	//   ....[0]....
.L_83:
        /*006c*/ 	.word	0x00000070


	//   ....[1]....
        /*0070*/ 	.word	0x00000b10


	//----- nvinfo : EIATTR_CRS_STACK_SIZE
	.align		4
.L_84:
        /*0074*/ 	.byte	0x04, 0x1e
        /*0076*/ 	.short	(.L_86 - .L_85)
.L_85:
        /*0078*/ 	.word	0x00000000


	//----- nvinfo : EIATTR_CBANK_PARAM_SIZE
	.align		4
.L_86:
        /*007c*/ 	.byte	0x03, 0x19
        /*007e*/ 	.short	0x001c


	//----- nvinfo : EIATTR_PARAM_CBANK
	.align		4
        /*0080*/ 	.byte	0x04, 0x0a
        /*0082*/ 	.short	(.L_88 - .L_87)
	.align		4
.L_87:
        /*0084*/ 	.word	index@(.nv.constant0._Z9blu_finalPK6float2PS_iif)
        /*0088*/ 	.short	0x0380
        /*008a*/ 	.short	0x001c


	//----- nvinfo : EIATTR_SW_WAR
	.align		4
.L_88:
        /*008c*/ 	.byte	0x04, 0x36
        /*008e*/ 	.short	(.L_90 - .L_89)
.L_89:
        /*0090*/ 	.word	0x00000008
.L_90:


//--------------------- .nv.info._Z8pointmulPK6float2S1_PS_i --------------------------
	.section	.nv.info._Z8pointmulPK6float2S1_PS_i,"",@"SHT_CUDA_INFO"
	.sectionflags	@""
	.align	4


	//----- nvinfo : EIATTR_CUDA_API_VERSION
	.align		4
        /*0000*/ 	.byte	0x04, 0x37
        /*0002*/ 	.short	(.L_92 - .L_91)
.L_91:
        /*0004*/ 	.word	0x00000082


	//----- nvinfo : EIATTR_KPARAM_INFO
	.align		4
.L_92:
        /*0008*/ 	.byte	0x04, 0x17
        /*000a*/ 	.short	(.L_94 - .L_93)
.L_93:
        /*000c*/ 	.word	0x00000000
        /*0010*/ 	.short	0x0003
        /*0012*/ 	.short	0x0018
        /*0014*/ 	.byte	0x00, 0xf0, 0x11, 0x00


	//----- nvinfo : EIATTR_KPARAM_INFO
	.align		4
.L_94:
        /*0018*/ 	.byte	0x04, 0x17
        /*001a*/ 	.short	(.L_96 - .L_95)
.L_95:
        /*001c*/ 	.word	0x00000000
        /*0020*/ 	.short	0x0002
        /*0022*/ 	.short	0x0010
        /*0024*/ 	.byte	0x00, 0xf5, 0x21, 0x00


	//----- nvinfo : EIATTR_KPARAM_INFO
	.align		4
.L_96:
        /*0028*/ 	.byte	0x04, 0x17
        /*002a*/ 	.short	(.L_98 - .L_97)
.L_97:
        /*002c*/ 	.word	0x00000000
        /*0030*/ 	.short	0x0001
        /*0032*/ 	.short	0x0008
        /*0034*/ 	.byte	0x00, 0xf5, 0x21, 0x00


	//----- nvinfo : EIATTR_KPARAM_INFO
	.align		4
.L_98:
        /*0038*/ 	.byte	0x04, 0x17
        /*003a*/ 	.short	(.L_100 - .L_99)
.L_99:
        /*003c*/ 	.word	0x00000000
        /*0040*/ 	.short	0x0000
        /*0042*/ 	.short	0x0000
        /*0044*/ 	.byte	0x00, 0xf5, 0x21, 0x00


	//----- nvinfo : EIATTR_SPARSE_MMA_MASK
	.align		4
.L_100:
        /*0048*/ 	.byte	0x03, 0x50
        /*004a*/ 	.short	0x0000


	//----- nvinfo : EIATTR_MAXREG_COUNT
	.align		4
        /*004c*/ 	.byte	0x03, 0x1b
        /*004e*/ 	.short	0x00ff


	//----- nvinfo : EIATTR_MERCURY_ISA_VERSION
	.align		4
        /*0050*/ 	.byte	0x03, 0x5f
        /*0052*/ 	.short	0x0101


	//----- nvinfo : EIATTR_VRC_CTA_INIT_COUNT
	.align		4
        /*0054*/ 	.byte	0x02, 0x4a
	.zero		1
	.zero		1


	//----- nvinfo : EIATTR_EXIT_INSTR_OFFSETS
	.align		4
        /*0058*/ 	.byte	0x04, 0x1c
        /*005a*/ 	.short	(.L_102 - .L_101)


	//   ....[0]....
.L_101:
        /*005c*/ 	.word	0x00000070


	//   ....[1]....
        /*0060*/ 	.word	0x00000160


	//----- nvinfo : EIATTR_CBANK_PARAM_SIZE
	.align		4
.L_102:
        /*0064*/ 	.byte	0x03, 0x19
        /*0066*/ 	.short	0x001c


	//----- nvinfo : EIATTR_PARAM_CBANK
	.align		4
        /*0068*/ 	.byte	0x04, 0x0a
        /*006a*/ 	.short	(.L_104 - .L_103)
	.align		4
.L_103:
        /*006c*/ 	.word	index@(.nv.constant0._Z8pointmulPK6float2S1_PS_i)
        /*0070*/ 	.short	0x0380
        /*0072*/ 	.short	0x001c


	//----- nvinfo : EIATTR_SW_WAR
	.align		4
.L_104:
        /*0074*/ 	.byte	0x04, 0x36
        /*0076*/ 	.short	(.L_106 - .L_105)
.L_105:
        /*0078*/ 	.word	0x00000008
.L_106:


//--------------------- .nv.info._Z7blu_padP6float2ii --------------------------
	.section	.nv.info._Z7blu_padP6float2ii,"",@"SHT_CUDA_INFO"
	.sectionflags	@""
	.align	4


	//----- nvinfo : EIATTR_CUDA_API_VERSION
	.align		4
        /*0000*/ 	.byte	0x04, 0x37
        /*0002*/ 	.short	(.L_108 - .L_107)
.L_107:
        /*0004*/ 	.word	0x00000082


	//----- nvinfo : EIATTR_KPARAM_INFO
	.align		4
.L_108:
        /*0008*/ 	.byte	0x04, 0x17
        /*000a*/ 	.short	(.L_110 - .L_109)
.L_109:
        /*000c*/ 	.word	0x00000000
        /*0010*/ 	.short	0x0002
        /*0012*/ 	.short	0x000c
        /*0014*/ 	.byte	0x00, 0xf0, 0x11, 0x00


	//----- nvinfo : EIATTR_KPARAM_INFO
	.align		4
.L_110:
        /*0018*/ 	.byte	0x04, 0x17
        /*001a*/ 	.short	(.L_112 - .L_111)
.L_111:
        /*001c*/ 	.word	0x00000000
        /*0020*/ 	.short	0x0001
        /*0022*/ 	.short	0x0008
        /*0024*/ 	.byte	0x00, 0xf0, 0x11, 0x00


	//----- nvinfo : EIATTR_KPARAM_INFO
	.align		4
.L_112:
        /*0028*/ 	.byte	0x04, 0x17
        /*002a*/ 	.short	(.L_114 - .L_113)
.L_113:
        /*002c*/ 	.word	0x00000000
        /*0030*/ 	.short	0x0000
        /*0032*/ 	.short	0x0000
        /*0034*/ 	.byte	0x00, 0xf5, 0x21, 0x00


	//----- nvinfo : EIATTR_SPARSE_MMA_MASK
	.align		4
.L_114:
        /*0038*/ 	.byte	0x03, 0x50
        /*003a*/ 	.short	0x0000


	//----- nvinfo : EIATTR_MAXREG_COUNT
	.align		4
        /*003c*/ 	.byte	0x03, 0x1b
        /*003e*/ 	.short	0x00ff


	//----- nvinfo : EIATTR_MERCURY_ISA_VERSION
	.align		4
        /*0040*/ 	.byte	0x03, 0x5f
        /*0042*/ 	.short	0x0101


	//----- nvinfo : EIATTR_VRC_CTA_INIT_COUNT
	.align		4
        /*0044*/ 	.byte	0x02, 0x4a
	.zero		1
	.zero		1


	//----- nvinfo : EIATTR_EXIT_INSTR_OFFSETS
	.align		4
        /*0048*/ 	.byte	0x04, 0x1c
        /*004a*/ 	.short	(.L_116 - .L_115)


	//   ....[0]....
.L_115:
        /*004c*/ 	.word	0x00000070


	//   ....[1]....
        /*0050*/ 	.word	0x00000120


	//   ....[2]....
        /*0054*/ 	.word	0x00000190


	//----- nvinfo : EIATTR_CBANK_PARAM_SIZE
	.align		4
.L_116:
        /*0058*/ 	.byte	0x03, 0x19
        /*005a*/ 	.short	0x0010


	//----- nvinfo : EIATTR_PARAM_CBANK
	.align		4
        /*005c*/ 	.byte	0x04, 0x0a
        /*005e*/ 	.short	(.L_118 - .L_117)
	.align		4
.L_117:
        /*0060*/ 	.word	index@(.nv.constant0._Z7blu_padP6float2ii)
        /*0064*/ 	.short	0x0380
        /*0066*/ 	.short	0x0010


	//----- nvinfo : EIATTR_SW_WAR
	.align		4
.L_118:
        /*0068*/ 	.byte	0x04, 0x36
        /*006a*/ 	.short	(.L_120 - .L_119)
.L_119:
        /*006c*/ 	.word	0x00000008
.L_120:


//--------------------- .nv.info._Z9blu_buildPKfP6float2S2_if --------------------------
	.section	.nv.info._Z9blu_buildPKfP6float2S2_if,"",@"SHT_CUDA_INFO"
	.sectionflags	@""
	.align	4


	//----- nvinfo : EIATTR_CUDA_API_VERSION
	.align		4
        /*0000*/ 	.byte	0x04, 0x37
        /*0002*/ 	.short	(.L_122 - .L_121)
.L_121:
        /*0004*/ 	.word	0x00000082


	//----- nvinfo : EIATTR_KPARAM_INFO
	.align		4
.L_122:
        /*0008*/ 	.byte	0x04, 0x17
        /*000a*/ 	.short	(.L_124 - .L_123)
.L_123:
        /*000c*/ 	.word	0x00000000
        /*0010*/ 	.short	0x0004
        /*0012*/ 	.short	0x001c
        /*0014*/ 	.byte	0x00, 0xf0, 0x11, 0x00


	//----- nvinfo : EIATTR_KPARAM_INFO
	.align		4
.L_124:
        /*0018*/ 	.byte	0x04, 0x17
        /*001a*/ 	.short	(.L_126 - .L_125)
.L_125:
        /*001c*/ 	.word	0x00000000
        /*0020*/ 	.short	0x0003
        /*0022*/ 	.short	0x0018
        /*0024*/ 	.byte	0x00, 0xf0, 0x11, 0x00


	//----- nvinfo : EIATTR_KPARAM_INFO
	.align		4
.L_126:
        /*0028*/ 	.byte	0x04, 0x17
        /*002a*/ 	.short	(.L_128 - .L_127)
.L_127:
        /*002c*/ 	.word	0x00000000
        /*0030*/ 	.short	0x0002
        /*0032*/ 	.short	0x0010
        /*0034*/ 	.byte	0x00, 0xf5, 0x21, 0x00


	//----- nvinfo : EIATTR_KPARAM_INFO
	.align		4
.L_128:
        /*0038*/ 	.byte	0x04, 0x17
        /*003a*/ 	.short	(.L_130 - .L_129)
.L_129:
        /*003c*/ 	.word	0x00000000
        /*0040*/ 	.short	0x0001
        /*0042*/ 	.short	0x0008
        /*0044*/ 	.byte	0x00, 0xf5, 0x21, 0x00


	//----- nvinfo : EIATTR_KPARAM_INFO
	.align		4
.L_130:
        /*0048*/ 	.byte	0x04, 0x17
        /*004a*/ 	.short	(.L_132 - .L_131)
.L_131:
        /*004c*/ 	.word	0x00000000
        /*0050*/ 	.short	0x0000
        /*0052*/ 	.short	0x0000
        /*0054*/ 	.byte	0x00, 0xf5, 0x21, 0x00


	//----- nvinfo : EIATTR_SPARSE_MMA_MASK
	.align		4
.L_132:
        /*0058*/ 	.byte	0x03, 0x50
        /*005a*/ 	.short	0x0000


	//----- nvinfo : EIATTR_MAXREG_COUNT
	.align		4
        /*005c*/ 	.byte	0x03, 0x1b
        /*005e*/ 	.short	0x00ff


	//----- nvinfo : EIATTR_MERCURY_ISA_VERSION
	.align		4
        /*0060*/ 	.byte	0x03, 0x5f
        /*0062*/ 	.short	0x0101


	//----- nvinfo : EIATTR_VRC_CTA_INIT_COUNT
	.align		4
        /*0064*/ 	.byte	0x02, 0x4a
	.zero		1
	.zero		1


	//----- nvinfo : EIATTR_EXIT_INSTR_OFFSETS
	.align		4
        /*0068*/ 	.byte	0x04, 0x1c
        /*006a*/ 	.short	(.L_134 - .L_133)


	//   ....[0]....
.L_133:
        /*006c*/ 	.word	0x00000070


	//   ....[1]....
        /*0070*/ 	.word	0x00001150


	//----- nvinfo : EIATTR_CRS_STACK_SIZE
	.align		4
.L_134:
        /*0074*/ 	.byte	0x04, 0x1e
        /*0076*/ 	.short	(.L_136 - .L_135)
.L_135:
        /*0078*/ 	.word	0x00000000


	//----- nvinfo : EIATTR_CBANK_PARAM_SIZE
	.align		4
.L_136:
        /*007c*/ 	.byte	0x03, 0x19
        /*007e*/ 	.short	0x0020


	//----- nvinfo : EIATTR_PARAM_CBANK
	.align		4
        /*0080*/ 	.byte	0x04, 0x0a
        /*0082*/ 	.short	(.L_138 - .L_137)
	.align		4
.L_137:
        /*0084*/ 	.word	index@(.nv.constant0._Z9blu_buildPKfP6float2S2_if)
        /*0088*/ 	.short	0x0380
        /*008a*/ 	.short	0x0020


	//----- nvinfo : EIATTR_SW_WAR
	.align		4
.L_138:
        /*008c*/ 	.byte	0x04, 0x36
        /*008e*/ 	.short	(.L_140 - .L_139)
.L_139:
        /*0090*/ 	.word	0x00000008
.L_140:


//--------------------- .nv.info._Z7sr_postP6float2i --------------------------
	.section	.nv.info._Z7sr_postP6float2i,"",@"SHT_CUDA_INFO"
	.sectionflags	@""
	.align	4


	//----- nvinfo : EIATTR_CUDA_API_VERSION
	.align		4
        /*0000*/ 	.byte	0x04, 0x37
        /*0002*/ 	.short	(.L_142 - .L_141)
.L_141:
        /*0004*/ 	.word	0x00000082


	//----- nvinfo : EIATTR_KPARAM_INFO
	.align		4
.L_142:
        /*0008*/ 	.byte	0x04, 0x17
        /*000a*/ 	.short	(.L_144 - .L_143)
.L_143:
        /*000c*/ 	.word	0x00000000
        /*0010*/ 	.short	0x0001
        /*0012*/ 	.short	0x0008
        /*0014*/ 	.byte	0x00, 0xf0, 0x11, 0x00


	//----- nvinfo : EIATTR_KPARAM_INFO
	.align		4
.L_144:
        /*0018*/ 	.byte	0x04, 0x17
        /*001a*/ 	.short	(.L_146 - .L_145)
.L_145:
        /*001c*/ 	.word	0x00000000
        /*0020*/ 	.short	0x0000
        /*0022*/ 	.short	0x0000
        /*0024*/ 	.byte	0x00, 0xf5, 0x21, 0x00


	//----- nvinfo : EIATTR_SPARSE_MMA_MASK
	.align		4
.L_146:
        /*0028*/ 	.byte	0x03, 0x50
        /*002a*/ 	.short	0x0000


	//----- nvinfo : EIATTR_MAXREG_COUNT
	.align		4
        /*002c*/ 	.byte	0x03, 0x1b
        /*002e*/ 	.short	0x00ff


	//----- nvinfo : EIATTR_MERCURY_ISA_VERSION
	.align		4
        /*0030*/ 	.byte	0x03, 0x5f
        /*0032*/ 	.short	0x0101


	//----- nvinfo : EIATTR_VRC_CTA_INIT_COUNT
	.align		4
        /*0034*/ 	.byte	0x02, 0x4a
	.zero		1
	.zero		1


	//----- nvinfo : EIATTR_EXIT_INSTR_OFFSETS
	.align		4
        /*0038*/ 	.byte	0x04, 0x1c
        /*003a*/ 	.short	(.L_148 - .L_147)


	//   ....[0]....
.L_147:
        /*003c*/ 	.word	0x000000b0


	//   ....[1]....
        /*0040*/ 	.word	0x00000eb0


	//----- nvinfo : EIATTR_CRS_STACK_SIZE
	.align		4
.L_148:
        /*0044*/ 	.byte	0x04, 0x1e
        /*0046*/ 	.short	(.L_150 - .L_149)
.L_149:
        /*0048*/ 	.word	0x00000000


	//----- nvinfo : EIATTR_CBANK_PARAM_SIZE
	.align		4
.L_150:
        /*004c*/ 	.byte	0x03, 0x19
        /*004e*/ 	.short	0x000c


	//----- nvinfo : EIATTR_PARAM_CBANK
	.align		4
        /*0050*/ 	.byte	0x04, 0x0a
        /*0052*/ 	.short	(.L_152 - .L_151)
	.align		4
.L_151:
        /*0054*/ 	.word	index@(.nv.constant0._Z7sr_postP6float2i)
        /*0058*/ 	.short	0x0380
        /*005a*/ 	.short	0x000c


	//----- nvinfo : EIATTR_SW_WAR
	.align		4
.L_152:
        /*005c*/ 	.byte	0x04, 0x36
        /*005e*/ 	.short	(.L_154 - .L_153)
.L_153:
        /*0060*/ 	.word	0x00000008
.L_154:


//--------------------- .nv.info._Z6radix2P6float2ii --------------------------
	.section	.nv.info._Z6radix2P6float2ii,"",@"SHT_CUDA_INFO"
	.sectionflags	@""
	.align	4


	//----- nvinfo : EIATTR_CUDA_API_VERSION
	.align		4
        /*0000*/ 	.byte	0x04, 0x37
        /*0002*/ 	.short	(.L_156 - .L_155)
.L_155:
        /*0004*/ 	.word	0x00000082


	//----- nvinfo : EIATTR_KPARAM_INFO
	.align		4
.L_156:
        /*0008*/ 	.byte	0x04, 0x17
        /*000a*/ 	.short	(.L_158 - .L_157)
.L_157:
        /*000c*/ 	.word	0x00000000
        /*0010*/ 	.short	0x0002
        /*0012*/ 	.short	0x000c
        /*0014*/ 	.byte	0x00, 0xf0, 0x11, 0x00


	//----- nvinfo : EIATTR_KPARAM_INFO
	.align		4
.L_158:
        /*0018*/ 	.byte	0x04, 0x17
        /*001a*/ 	.short	(.L_160 - .L_159)
.L_159:
        /*001c*/ 	.word	0x00000000
        /*0020*/ 	.short	0x0001
        /*0022*/ 	.short	0x0008
        /*0024*/ 	.byte	0x00, 0xf0, 0x11, 0x00


	//----- nvinfo : EIATTR_KPARAM_INFO
	.align		4
.L_160:
        /*0028*/ 	.byte	0x04, 0x17
        /*002a*/ 	.short	(.L_162 - .L_161)
.L_161:
        /*002c*/ 	.word	0x00000000
        /*0030*/ 	.short	0x0000
        /*0032*/ 	.short	0x0000
        /*0034*/ 	.byte	0x00, 0xf5, 0x21, 0x00


	//----- nvinfo : EIATTR_SPARSE_MMA_MASK
	.align		4
.L_162:
        /*0038*/ 	.byte	0x03, 0x50
        /*003a*/ 	.short	0x0000


	//----- nvinfo : EIATTR_MAXREG_COUNT
	.align		4
        /*003c*/ 	.byte	0x03, 0x1b
        /*003e*/ 	.short	0x00ff


	//----- nvinfo : EIATTR_MERCURY_ISA_VERSION
	.align		4
        /*0040*/ 	.byte	0x03, 0x5f
        /*0042*/ 	.short	0x0101


	//----- nvinfo : EIATTR_VRC_CTA_INIT_COUNT
	.align		4
        /*0044*/ 	.byte	0x02, 0x4a
	.zero		1
	.zero		1


	//----- nvinfo : EIATTR_EXIT_INSTR_OFFSETS
	.align		4
        /*0048*/ 	.byte	0x04, 0x1c
        /*004a*/ 	.short	(.L_164 - .L_163)


	//   ....[0]....
.L_163:
        /*004c*/ 	.word	0x000000a0


	//   ....[1]....
        /*0050*/ 	.word	0x00000a60


	//----- nvinfo : EIATTR_CRS_STACK_SIZE
	.align		4
.L_164:
        /*0054*/ 	.byte	0x04, 0x1e
        /*0056*/ 	.short	(.L_166 - .L_165)
.L_165:
        /*0058*/ 	.word	0x00000000


	//----- nvinfo : EIATTR_CBANK_PARAM_SIZE
	.align		4
.L_166:
        /*005c*/ 	.byte	0x03, 0x19
        /*005e*/ 	.short	0x0010


	//----- nvinfo : EIATTR_PARAM_CBANK
	.align		4
        /*0060*/ 	.byte	0x04, 0x0a
        /*0062*/ 	.short	(.L_168 - .L_167)
	.align		4
.L_167:
        /*0064*/ 	.word	index@(.nv.constant0._Z6radix2P6float2ii)
        /*0068*/ 	.short	0x0380
        /*006a*/ 	.short	0x0010


	//----- nvinfo : EIATTR_SW_WAR
	.align		4
.L_168:
        /*006c*/ 	.byte	0x04, 0x36
        /*006e*/ 	.short	(.L_170 - .L_169)
.L_169:
        /*0070*/ 	.word	0x00000008
.L_170:


//--------------------- .nv.info._Z6bitrevP6float2ii --------------------------
	.section	.nv.info._Z6bitrevP6float2ii,"",@"SHT_CUDA_INFO"
	.sectionflags	@""
	.align	4


	//----- nvinfo : EIATTR_CUDA_API_VERSION
	.align		4
        /*0000*/ 	.byte	0x04, 0x37
        /*0002*/ 	.short	(.L_172 - .L_171)
.L_171:
        /*0004*/ 	.word	0x00000082


	//----- nvinfo : EIATTR_KPARAM_INFO
	.align		4
.L_172:
        /*0008*/ 	.byte	0x04, 0x17
        /*000a*/ 	.short	(.L_174 - .L_173)
.L_173:
        /*000c*/ 	.word	0x00000000
        /*0010*/ 	.short	0x0002
        /*0012*/ 	.short	0x000c
        /*0014*/ 	.byte	0x00, 0xf0, 0x11, 0x00


	//----- nvinfo : EIATTR_KPARAM_INFO
	.align		4
.L_174:
        /*0018*/ 	.byte	0x04, 0x17
        /*001a*/ 	.short	(.L_176 - .L_175)
.L_175:
        /*001c*/ 	.word	0x00000000
        /*0020*/ 	.short	0x0001
        /*0022*/ 	.short	0x0008
        /*0024*/ 	.byte	0x00, 0xf0, 0x11, 0x00


	//----- nvinfo : EIATTR_KPARAM_INFO
	.align		4
.L_176:
        /*0028*/ 	.byte	0x04, 0x17
        /*002a*/ 	.short	(.L_178 - .L_177)
.L_177:
        /*002c*/ 	.word	0x00000000
        /*0030*/ 	.short	0x0000
        /*0032*/ 	.short	0x0000
        /*0034*/ 	.byte	0x00, 0xf5, 0x21, 0x00


	//----- nvinfo : EIATTR_SPARSE_MMA_MASK
	.align		4
.L_178:
        /*0038*/ 	.byte	0x03, 0x50
        /*003a*/ 	.short	0x0000


	//----- nvinfo : EIATTR_MAXREG_COUNT
	.align		4
        /*003c*/ 	.byte	0x03, 0x1b
        /*003e*/ 	.short	0x00ff


	//----- nvinfo : EIATTR_MERCURY_ISA_VERSION
	.align		4
        /*0040*/ 	.byte	0x03, 0x5f
        /*0042*/ 	.short	0x0101


	//----- nvinfo : EIATTR_VRC_CTA_INIT_COUNT
	.align		4
        /*0044*/ 	.byte	0x02, 0x4a
	.zero		1
	.zero		1


	//----- nvinfo : EIATTR_EXIT_INSTR_OFFSETS
	.align		4
        /*0048*/ 	.byte	0x04, 0x1c
        /*004a*/ 	.short	(.L_180 - .L_179)


	//   ....[0]....
.L_179:
        /*004c*/ 	.word	0x00000070


	//   ....[1]....
        /*0050*/ 	.word	0x000000d0


	//   ....[2]....
        /*0054*/ 	.word	0x00000160


	//----- nvinfo : EIATTR_CBANK_PARAM_SIZE
	.align		4
.L_180:
        /*0058*/ 	.byte	0x03, 0x19
        /*005a*/ 	.short	0x0010


	//----- nvinfo : EIATTR_PARAM_CBANK
	.align		4
        /*005c*/ 	.byte	0x04, 0x0a
        /*005e*/ 	.short	(.L_182 - .L_181)
	.align		4
.L_181:
        /*0060*/ 	.word	index@(.nv.constant0._Z6bitrevP6float2ii)
        /*0064*/ 	.short	0x0380
        /*0066*/ 	.short	0x0010


	//----- nvinfo : EIATTR_SW_WAR
	.align		4
.L_182:
        /*0068*/ 	.byte	0x04, 0x36
        /*006a*/ 	.short	(.L_184 - .L_183)
.L_183:
        /*006c*/ 	.word	0x00000008
.L_184:


//--------------------- .nv.info._Z12mixed_kernelP6float2iii --------------------------
	.section	.nv.info._Z12mixed_kernelP6float2iii,"",@"SHT_CUDA_INFO"
	.sectionflags	@""
	.align	4


	//----- nvinfo : EIATTR_CUDA_API_VERSION
	.align		4
        /*0000*/ 	.byte	0x04, 0x37
        /*0002*/ 	.short	(.L_186 - .L_185)
.L_185:
        /*0004*/ 	.word	0x00000082


	//----- nvinfo : EIATTR_KPARAM_INFO
	.align		4
.L_186:
        /*0008*/ 	.byte	0x04, 0x17
        /*000a*/ 	.short	(.L_188 - .L_187)
.L_187:
        /*000c*/ 	.word	0x00000000
        /*0010*/ 	.short	0x0003
        /*0012*/ 	.short	0x0010
        /*0014*/ 	.byte	0x00, 0xf0, 0x11, 0x00


	//----- nvinfo : EIATTR_KPARAM_INFO
	.align		4
.L_188:
        /*0018*/ 	.byte	0x04, 0x17
        /*001a*/ 	.short	(.L_190 - .L_189)
.L_189:
        /*001c*/ 	.word	0x00000000
        /*0020*/ 	.short	0x0002
        /*0022*/ 	.short	0x000c
        /*0024*/ 	.byte	0x00, 0xf0, 0x11, 0x00


	//----- nvinfo : EIATTR_KPARAM_INFO
	.align		4
.L_190:
        /*0028*/ 	.byte	0x04, 0x17
        /*002a*/ 	.short	(.L_192 - .L_191)
.L_191:
        /*002c*/ 	.word	0x00000000
        /*0030*/ 	.short	0x0001
        /*0032*/ 	.short	0x0008
        /*0034*/ 	.byte	0x00, 0xf0, 0x11, 0x00


	//----- nvinfo : EIATTR_KPARAM_INFO
	.align		4
.L_192:
        /*0038*/ 	.byte	0x04, 0x17
        /*003a*/ 	.short	(.L_194 - .L_193)
.L_193:
        /*003c*/ 	.word	0x00000000
        /*0040*/ 	.short	0x0000
        /*0042*/ 	.short	0x0000
        /*0044*/ 	.byte	0x00, 0xf5, 0x21, 0x00


	//----- nvinfo : EIATTR_SPARSE_MMA_MASK
	.align		4
.L_194:
        /*0048*/ 	.byte	0x03, 0x50
        /*004a*/ 	.short	0x0000


	//----- nvinfo : EIATTR_MAXREG_COUNT
	.align		4
        /*004c*/ 	.byte	0x03, 0x1b
        /*004e*/ 	.short	0x00ff


	//----- nvinfo : EIATTR_MERCURY_ISA_VERSION
	.align		4
        /*0050*/ 	.byte	0x03, 0x5f
        /*0052*/ 	.short	0x0101


	//----- nvinfo : EIATTR_VRC_CTA_INIT_COUNT
	.align		4
        /*0054*/ 	.byte	0x02, 0x4a
	.zero		1
	.zero		1


	//----- nvinfo : EIATTR_EXIT_INSTR_OFFSETS
	.align		4
        /*0058*/ 	.byte	0x04, 0x1c
        /*005a*/ 	.short	(.L_196 - .L_195)


	//   ....[0]....
.L_195:
        /*005c*/ 	.word	0x00000240


	//   ....[1]....
        /*0060*/ 	.word	0x000002a0


	//   ....[2]....
        /*0064*/ 	.word	0x000004d0


	//   ....[3]....
        /*0068*/ 	.word	0x00000530


	//   ....[4]....
        /*006c*/ 	.word	0x00000950


	//----- nvinfo : EIATTR_CBANK_PARAM_SIZE
	.align		4
.L_196:
        /*0070*/ 	.byte	0x03, 0x19
        /*0072*/ 	.short	0x0014


	//----- nvinfo : EIATTR_PARAM_CBANK
	.align		4
        /*0074*/ 	.byte	0x04, 0x0a
        /*0076*/ 	.short	(.L_198 - .L_197)
	.align		4
.L_197:
        /*0078*/ 	.word	index@(.nv.constant0._Z12mixed_kernelP6float2iii)
        /*007c*/ 	.short	0x0380
        /*007e*/ 	.short	0x0014


	//----- nvinfo : EIATTR_SW_WAR
	.align		4
.L_198:
        /*0080*/ 	.byte	0x04, 0x36
        /*0082*/ 	.short	(.L_200 - .L_199)
.L_199:
        /*0084*/ 	.word	0x00000008
.L_200:


//--------------------- .nv.info._Z10dft_sharedPKfP6float2i --------------------------
	.section	.nv.info._Z10dft_sharedPKfP6float2i,"",@"SHT_CUDA_INFO"
	.sectionflags	@""
	.align	4


	//----- nvinfo : EIATTR_CUDA_API_VERSION
	.align		4
        /*0000*/ 	.byte	0x04, 0x37
        /*0002*/ 	.short	(.L_202 - .L_201)
.L_201:
        /*0004*/ 	.word	0x00000082


	//----- nvinfo : EIATTR_KPARAM_INFO
	.align		4
.L_202:
        /*0008*/ 	.byte	0x04, 0x17
        /*000a*/ 	.short	(.L_204 - .L_203)
.L_203:
        /*000c*/ 	.word	0x00000000
        /*0010*/ 	.short	0x0002
        /*0012*/ 	.short	0x0010
        /*0014*/ 	.byte	0x00, 0xf0, 0x11, 0x00


	//----- nvinfo : EIATTR_KPARAM_INFO
	.align		4
.L_204:
        /*0018*/ 	.byte	0x04, 0x17
        /*001a*/ 	.short	(.L_206 - .L_205)
.L_205:
        /*001c*/ 	.word	0x00000000
        /*0020*/ 	.short	0x0001
        /*0022*/ 	.short	0x0008
        /*0024*/ 	.byte	0x00, 0xf5, 0x21, 0x00


	//----- nvinfo : EIATTR_KPARAM_INFO
	.align		4
.L_206:
        /*0028*/ 	.byte	0x04, 0x17
        /*002a*/ 	.short	(.L_208 - .L_207)
.L_207:
        /*002c*/ 	.word	0x00000000
        /*0030*/ 	.short	0x0000
        /*0032*/ 	.short	0x0000
        /*0034*/ 	.byte	0x00, 0xf5, 0x21, 0x00


	//----- nvinfo : EIATTR_SPARSE_MMA_MASK
	.align		4
.L_208:
        /*0038*/ 	.byte	0x03, 0x50
        /*003a*/ 	.short	0x0000


	//----- nvinfo : EIATTR_MAXREG_COUNT
	.align		4
        /*003c*/ 	.byte	0x03, 0x1b
        /*003e*/ 	.short	0x00ff


	//----- nvinfo : EIATTR_NUM_BARRIERS
	.align		4
        /*0040*/ 	.byte	0x02, 0x4c
        /*0042*/ 	.byte	0x01
	.zero		1


	//----- nvinfo : EIATTR_MERCURY_ISA_VERSION
	.align		4
        /*0044*/ 	.byte	0x03, 0x5f
        /*0046*/ 	.short	0x0101


	//----- nvinfo : EIATTR_VRC_CTA_INIT_COUNT
	.align		4
        /*0048*/ 	.byte	0x02, 0x4a
	.zero		1
	.zero		1


	//----- nvinfo : EIATTR_EXIT_INSTR_OFFSETS
	.align		4
        /*004c*/ 	.byte	0x04, 0x1c
        /*004e*/ 	.short	(.L_210 - .L_209)


	//   ....[0]....
.L_209:
        /*0050*/ 	.word	0x00000080


	//   ....[1]....
        /*0054*/ 	.word	0x00000a50


	//----- nvinfo : EIATTR_CRS_STACK_SIZE
	.align		4
.L_210:
        /*0058*/ 	.byte	0x04, 0x1e
        /*005a*/ 	.short	(.L_212 - .L_211)
.L_211:
        /*005c*/ 	.word	0x00000000


	//----- nvinfo : EIATTR_CBANK_PARAM_SIZE
	.align		4
.L_212:
        /*0060*/ 	.byte	0x03, 0x19
        /*0062*/ 	.short	0x0014


	//----- nvinfo : EIATTR_PARAM_CBANK
	.align		4
        /*0064*/ 	.byte	0x04, 0x0a
        /*0066*/ 	.short	(.L_214 - .L_213)
	.align		4
.L_213:
        /*0068*/ 	.word	index@(.nv.constant0._Z10dft_sharedPKfP6float2i)
        /*006c*/ 	.short	0x0380
        /*006e*/ 	.short	0x0014


	//----- nvinfo : EIATTR_SW_WAR
	.align		4
.L_214:
        /*0070*/ 	.byte	0x04, 0x36
        /*0072*/ 	.short	(.L_216 - .L_215)
.L_215:
        /*0074*/ 	.word	0x00000008
.L_216:


//--------------------- .nv.info._Z9dft_naivePKfP6float2i --------------------------
	.section	.nv.info._Z9dft_naivePKfP6float2i,"",@"SHT_CUDA_INFO"
	.sectionflags	@""
	.align	4


	//----- nvinfo : EIATTR_CUDA_API_VERSION
	.align		4
        /*0000*/ 	.byte	0x04, 0x37
        /*0002*/ 	.short	(.L_218 - .L_217)
.L_217:
        /*0004*/ 	.word	0x00000082


	//----- nvinfo : EIATTR_KPARAM_INFO
	.align		4
.L_218:
        /*0008*/ 	.byte	0x04, 0x17
        /*000a*/ 	.short	(.L_220 - .L_219)
.L_219:
        /*000c*/ 	.word	0x00000000
        /*0010*/ 	.short	0x0002
        /*0012*/ 	.short	0x0010
        /*0014*/ 	.byte	0x00, 0xf0, 0x11, 0x00


	//----- nvinfo : EIATTR_KPARAM_INFO
	.align		4
.L_220:
        /*0018*/ 	.byte	0x04, 0x17
        /*001a*/ 	.short	(.L_222 - .L_221)
.L_221:
        /*001c*/ 	.word	0x00000000
        /*0020*/ 	.short	0x0001
        /*0022*/ 	.short	0x0008
        /*0024*/ 	.byte	0x00, 0xf5, 0x21, 0x00


	//----- nvinfo : EIATTR_KPARAM_INFO
	.align		4
.L_222:
        /*0028*/ 	.byte	0x04, 0x17
        /*002a*/ 	.short	(.L_224 - .L_223)
.L_223:
        /*002c*/ 	.word	0x00000000
        /*0030*/ 	.short	0x0000
        /*0032*/ 	.short	0x0000
        /*0034*/ 	.byte	0x00, 0xf5, 0x21, 0x00


	//----- nvinfo : EIATTR_SPARSE_MMA_MASK
	.align		4
.L_224:
        /*0038*/ 	.byte	0x03, 0x50
        /*003a*/ 	.short	0x0000


	//----- nvinfo : EIATTR_MAXREG_COUNT
	.align		4
        /*003c*/ 	.byte	0x03, 0x1b
        /*003e*/ 	.short	0x00ff


	//----- nvinfo : EIATTR_MERCURY_ISA_VERSION
	.align		4
        /*0040*/ 	.byte	0x03, 0x5f
        /*0042*/ 	.short	0x0101


	//----- nvinfo : EIATTR_VRC_CTA_INIT_COUNT
	.align		4
        /*0044*/ 	.byte	0x02, 0x4a
	.zero		1
	.zero		1


	//----- nvinfo : EIATTR_EXIT_INSTR_OFFSETS
	.align		4
        /*0048*/ 	.byte	0x04, 0x1c
        /*004a*/ 	.short	(.L_226 - .L_225)


	//   ....[0]....
.L_225:
        /*004c*/ 	.word	0x00000080


	//   ....[1]....
        /*0050*/ 	.word	0x000008d0


	//----- nvinfo : EIATTR_CRS_STACK_SIZE
	.align		4
.L_226:
        /*0054*/ 	.byte	0x04, 0x1e
        /*0056*/ 	.short	(.L_228 - .L_227)
.L_227:
        /*0058*/ 	.word	0x00000000


	//----- nvinfo : EIATTR_CBANK_PARAM_SIZE
	.align		4
.L_228:
        /*005c*/ 	.byte	0x03, 0x19
        /*005e*/ 	.short	0x0014


	//----- nvinfo : EIATTR_PARAM_CBANK
	.align		4
        /*0060*/ 	.byte	0x04, 0x0a
        /*0062*/ 	.short	(.L_230 - .L_229)
	.align		4
.L_229:
        /*0064*/ 	.word	index@(.nv.constant0._Z9dft_naivePKfP6float2i)
        /*0068*/ 	.short	0x0380
        /*006a*/ 	.short	0x0014


	//----- nvinfo : EIATTR_SW_WAR
	.align		4
.L_230:
        /*006c*/ 	.byte	0x04, 0x36
        /*006e*/ 	.short	(.L_232 - .L_231)
.L_231:
        /*0070*/ 	.word	0x00000008
.L_232:


//--------------------- .nv.callgraph             --------------------------
	.section	.nv.callgraph,"",@"SHT_CUDA_CALLGRAPH"
	.align	4
	.sectionentsize	8
	.align		4
        /*0000*/ 	.word	0x00000000
	.align		4
        /*0004*/ 	.word	0xffffffff
	.align		4
        /*0008*/ 	.word	0x00000000
	.align		4
        /*000c*/ 	.word	0xfffffffe
	.align		4
        /*0010*/ 	.word	0x00000000
	.align		4
        /*0014*/ 	.word	0xfffffffd
	.align		4
        /*0018*/ 	.word	0x00000000
	.align		4
        /*001c*/ 	.word	0xfffffffc


//--------------------- .nv.constant4             --------------------------
	.section	.nv.constant4,"a",@progbits
	.align	8
	.align		8
.nv.constant4:
        /*0000*/ 	.dword	__cudart_i2opi_f


//--------------------- .text._Z9blu_finalPK6float2PS_iif --------------------------
	.section	.text._Z9blu_finalPK6float2PS_iif,"ax",@progbits
	.align	128
        .global         _Z9blu_finalPK6float2PS_iif
        .type           _Z9blu_finalPK6float2PS_iif,@function
        .size           _Z9blu_finalPK6float2PS_iif,(.L_x_85 - _Z9blu_finalPK6float2PS_iif)
        .other          _Z9blu_finalPK6float2PS_iif,@"STO_CUDA_ENTRY STV_DEFAULT"
_Z9blu_finalPK6float2PS_iif:
.text._Z9blu_finalPK6float2PS_iif:
[----:B------:R-:W-:Y:S01]  /*0000*/  LDC R1, c[0x0][0x37c] ;  /* 0x0000df00ff017b82 */ /* 0x000fe20000000800 */
[----:B------:R-:W0:Y:S07]  /*0010*/  S2R R3, SR_TID.X ;  /* 0x0000000000037919 */ /* 0x000e2e0000002100 */
[----:B------:R-:W0:Y:S01]  /*0020*/  S2UR UR4, SR_CTAID.X ;  /* 0x00000000000479c3 */ /* 0x000e220000002500 */
[----:B------:R-:W1:Y:S07]  /*0030*/  LDCU UR5, c[0x0][0x390] ;  /* 0x00007200ff0577ac */ /* 0x000e6e0008000800 */
[----:B------:R-:W0:Y:S02]  /*0040*/  LDC R4, c[0x0][0x360] ;  /* 0x0000d800ff047b82 */ /* 0x000e240000000800 */
[----:B0-----:R-:W-:-:S05]  /*0050*/  IMAD R4, R4, UR4, R3 ;  /* 0x0000000404047c24 */ /* 0x001fca000f8e0203 */
[----:B-1----:R-:W-:-:S13]  /*0060*/  ISETP.GE.AND P0, PT, R4, UR5, PT ;  /* 0x0000000504007c0c */ /* 0x002fda000bf06270 */
[----:B------:R-:W-:Y:S05]  /*0070*/  @P0 EXIT ;  /* 0x000000000000094d */ /* 0x000fea0003800000 */
[----:B------:R-:W0:Y:S01]  /*0080*/  LDC.64 R2, c[0x0][0x380] ;  /* 0x0000e000ff027b82 */ /* 0x000e220000000a00 */
[----:B------:R-:W1:Y:S01]  /*0090*/  LDCU.64 UR6, c[0x0][0x358] ;  /* 0x00006b00ff0677ac */ /* 0x000e620008000a00 */
[----:B------:R-:W2:Y:S01]  /*00a0*/  LDCU UR4, c[0x0][0x394] ;  /* 0x00007280ff0477ac */ /* 0x000ea20008000800 */
[----:B0-----:R-:W-:-:S06]  /*00b0*/  IMAD.WIDE R2, R4, 0x8, R2 ;  /* 0x0000000804027825 */ /* 0x001fcc00078e0202 */
[----:B-1----:R-:W3:Y:S01]  /*00c0*/  LDG.E.64 R2, desc[UR6][R2.64] ;  /* 0x0000000602027981 */ /* 0x002ee2000c1e1b00 */
[----:B--2---:R-:W-:Y:S01]  /*00d0*/  I2FP.F32.S32 R5, UR4 ;  /* 0x0000000400057c45 */ /* 0x004fe20008201400 */
[----:B------:R-:W-:Y:S03]  /*00e0*/  BSSY.RECONVERGENT B0, `(.L_x_0) ;  /* 0x000000c000007945 */ /* 0x000fe60003800200 */
[----:B------:R-:W0:Y:S02]  /*00f0*/  MUFU.RCP R0, R5 ;  /* 0x0000000500007308 */ /* 0x000e240000001000 */
[----:B0-----:R-:W-:-:S04]  /*0100*/  FFMA R7, -R5, R0, 1 ;  /* 0x3f80000005077423 */ /* 0x001fc80000000100 */
[----:B------:R-:W-:Y:S02]  /*0110*/  FFMA R7, R0, R7, R0 ;  /* 0x0000000700077223 */ /* 0x000fe40000000000 */
[----:B---3--:R-:W0:Y:S02]  /*0120*/  FCHK P0, R2, R5 ;  /* 0x0000000502007302 */ /* 0x008e240000000000 */
[----:B------:R-:W-:-:S04]  /*0130*/  FFMA R6, R2, R7, RZ ;  /* 0x0000000702067223 */ /* 0x000fc800000000ff */
[----:B------:R-:W-:-:S04]  /*0140*/  FFMA R0, -R5, R6, R2 ;  /* 0x0000000605007223 */ /* 0x000fc80000000102 */
[----:B------:R-:W-:Y:S01]  /*0150*/  FFMA R6, R7, R0, R6 ;  /* 0x0000000007067223 */ /* 0x000fe20000000006 */
[----:B0-----:R-:W-:Y:S06]  /*0160*/  @!P0 BRA `(.L_x_1) ;  /* 0x00000000000c8947 */ /* 0x001fec0003800000 */
[----:B------:R-:W-:-:S07]  /*0170*/  MOV R8, 0x190 ;  /* 0x0000019000087802 */ /* 0x000fce0000000f00 */
[----:B------:R-:W-:Y:S05]  /*0180*/  CALL.REL.NOINC `($__internal_0_$__cuda_sm3x_div_rn_noftz_f32_slowpath) ;  /* 0x0000000800647944 */ /* 0x000fea0003c00000 */
[----:B------:R-:W-:-:S07]  /*0190*/  IMAD.MOV.U32 R6, RZ, RZ, R0 ;  /* 0x000000ffff067224 */ /* 0x000fce00078e0000 */
.L_x_1:
[----:B------:R-:W-:Y:S05]  /*01a0*/  BSYNC.RECONVERGENT B0 ;  /* 0x0000000000007941 */ /* 0x000fea0003800200 */
.L_x_0:
[----:B------:R-:W0:Y:S01]  /*01b0*/  MUFU.RCP R0, R5 ;  /* 0x0000000500007308 */ /* 0x000e220000001000 */
[----:B------:R-:W-:Y:S07]  /*01c0*/  BSSY.RECONVERGENT B0, `(.L_x_2) ;  /* 0x000000c000007945 */ /* 0x000fee0003800200 */
[----:B------:R-:W1:Y:S01]  /*01d0*/  FCHK P0, R3, R5 ;  /* 0x0000000503007302 */ /* 0x000e620000000000 */
[----:B0-----:R-:W-:-:S04]  /*01e0*/  FFMA R7, -R5, R0, 1 ;  /* 0x3f80000005077423 */ /* 0x001fc80000000100 */
[----:B------:R-:W-:-:S04]  /*01f0*/  FFMA R9, R0, R7, R0 ;  /* 0x0000000700097223 */ /* 0x000fc80000000000 */
[----:B------:R-:W-:-:S04]  /*0200*/  FFMA R2, R3, R9, RZ ;  /* 0x0000000903027223 */ /* 0x000fc800000000ff */
[----:B------:R-:W-:-:S04]  /*0210*/  FFMA R7, -R5, R2, R3 ;  /* 0x0000000205077223 */ /* 0x000fc80000000103 */
[----:B------:R-:W-:Y:S01]  /*0220*/  FFMA R2, R9, R7, R2 ;  /* 0x0000000709027223 */ /* 0x000fe20000000002 */
[----:B-1----:R-:W-:Y:S06]  /*0230*/  @!P0 BRA `(.L_x_3) ;  /* 0x0000000000108947 */ /* 0x002fec0003800000 */
[----:B------:R-:W-:Y:S01]  /*0240*/  IMAD.MOV.U32 R2, RZ, RZ, R3 ;  /* 0x000000ffff027224 */ /* 0x000fe200078e0003 */
[----:B------:R-:W-:-:S07]  /*0250*/  MOV R8, 0x270 ;  /* 0x0000027000087802 */ /* 0x000fce0000000f00 */
[----:B------:R-:W-:Y:S05]  /*0260*/  CALL.REL.NOINC `($__internal_0_$__cuda_sm3x_div_rn_noftz_f32_slowpath) ;  /* 0x00000008002c7944 */ /* 0x000fea0003c00000 */
[----:B------:R-:W-:-:S07]  /*0270*/  IMAD.MOV.U32 R2, RZ, RZ, R0 ;  /* 0x000000ffff027224 */ /* 0x000fce00078e0000 */
.L_x_3:
[----:B------:R-:W-:Y:S05]  /*0280*/  BSYNC.RECONVERGENT B0 ;  /* 0x0000000000007941 */ /* 0x000fea0003800200 */
.L_x_2:
[----:B------:R-:W0:Y:S01]  /*0290*/  LDCU UR4, c[0x0][0x398] ;  /* 0x00007300ff0477ac */ /* 0x000e220008000800 */
[----:B------:R-:W-:Y:S01]  /*02a0*/  I2FP.F32.S32 R3, R4 ;  /* 0x0000000400037245 */ /* 0x000fe20000201400 */
[----:B------:R-:W-:Y:S04]  /*02b0*/  BSSY.RECONVERGENT B0, `(.L_x_4) ;  /* 0x000006a000007945 */ /* 0x000fe80003800200 */
[----:B0-----:R-:W-:-:S04]  /*02c0*/  FMUL R0, R3, -UR4 ;  /* 0x8000000403007c20 */ /* 0x001fc80008400000 */
[----:B------:R-:W-:-:S04]  /*02d0*/  FMUL R3, R3, R0 ;  /* 0x0000000003037220 */ /* 0x000fc80000400000 */
[C---:B------:R-:W-:Y:S01]  /*02e0*/  FMUL R5, R3.reuse, 0.63661974668502807617 ;  /* 0x3f22f98303057820 */ /* 0x040fe20000400000 */
[----:B------:R-:W-:-:S05]  /*02f0*/  FSETP.GE.AND P0, PT, |R3|, 105615, PT ;  /* 0x47ce47800300780b */ /* 0x000fca0003f06200 */
[----:B------:R-:W0:Y:S02]  /*0300*/  F2I.NTZ R5, R5 ;  /* 0x0000000500057305 */ /* 0x000e240000203100 */
[----:B0-----:R-:W-:-:S05]  /*0310*/  I2FP.F32.S32 R0, R5 ;  /* 0x0000000500007245 */ /* 0x001fca0000201400 */
[----:B------:R-:W-:-:S04]  /*0320*/  FFMA R7, R0, -1.5707962512969970703, R3 ;  /* 0xbfc90fda00077823 */ /* 0x000fc80000000003 */
[----:B------:R-:W-:-:S04]  /*0330*/  FFMA R7, R0, -7.5497894158615963534e-08, R7 ;  /* 0xb3a2216800077823 */ /* 0x000fc80000000007 */
[----:B------:R-:W-:Y:S01]  /*0340*/  FFMA R0, R0, -5.3903029534742383927e-15, R7 ;  /* 0xa7c234c500007823 */ /* 0x000fe20000000007 */
[----:B------:R-:W-:Y:S06]  /*0350*/  @!P0 BRA `(.L_x_5) ;  /* 0x00000004007c8947 */ /* 0x000fec0003800000 */
[----:B------:R-:W-:-:S13]  /*0360*/  FSETP.NEU.AND P0, PT, |R3|, +INF , PT ;  /* 0x7f8000000300780b */ /* 0x000fda0003f0d200 */
[----:B------:R-:W-:Y:S01]  /*0370*/  @!P0 FMUL R0, RZ, R3 ;  /* 0x00000003ff008220 */ /* 0x000fe20000400000 */
[----:B------:R-:W-:Y:S01]  /*0380*/  @!P0 IMAD.MOV.U32 R5, RZ, RZ, RZ ;  /* 0x000000ffff058224 */ /* 0x000fe200078e00ff */
[----:B------:R-:W-:Y:S06]  /*0390*/  @!P0 BRA `(.L_x_5) ;  /* 0x00000004006c8947 */ /* 0x000fec0003800000 */
[----:B------:R-:W-:Y:S01]  /*03a0*/  IMAD.SHL.U32 R5, R3, 0x100, RZ ;  /* 0x0000010003057824 */ /* 0x000fe200078e00ff */
[----:B------:R-:W0:Y:S01]  /*03b0*/  LDCU.64 UR8, c[0x4][URZ] ;  /* 0x01000000ff0877ac */ /* 0x000e220008000a00 */
[----:B------:R-:W-:Y:S02]  /*03c0*/  IMAD.MOV.U32 R0, RZ, RZ, RZ ;  /* 0x000000ffff007224 */ /* 0x000fe400078e00ff */
[----:B------:R-:W-:Y:S01]  /*03d0*/  IMAD.MOV.U32 R18, RZ, RZ, RZ ;  /* 0x000000ffff127224 */ /* 0x000fe200078e00ff */
[----:B------:R-:W-:Y:S01]  /*03e0*/  LOP3.LUT R5, R5, 0x80000000, RZ, 0xfc, !PT ;  /* 0x8000000005057812 */ /* 0x000fe200078efcff */
[----:B------:R-:W-:Y:S01]  /*03f0*/  UMOV UR5, URZ ;  /* 0x000000ff00057c82 */ /* 0x000fe20008000000 */
[----:B------:R-:W-:-:S05]  /*0400*/  UMOV UR4, URZ ;  /* 0x000000ff00047c82 */ /* 0x000fca0008000000 */
.L_x_6:
[----:B0-----:R-:W-:Y:S01]  /*0410*/  IMAD.U32 R10, RZ, RZ, UR8 ;  /* 0x00000008ff0a7e24 */ /* 0x001fe2000f8e00ff */
[----:B------:R-:W-:-:S05]  /*0420*/  MOV R11, UR9 ;  /* 0x00000009000b7c02 */ /* 0x000fca0008000f00 */
[----:B------:R-:W2:Y:S01]  /*0430*/  LDG.E.CONSTANT R8, desc[UR6][R10.64] ;  /* 0x000000060a087981 */ /* 0x000ea2000c1e9900 */
[----:B------:R-:W-:Y:S01]  /*0440*/  UIADD3 UR4, UPT, UPT, UR4, 0x1, URZ ;  /* 0x0000000104047890 */ /* 0x000fe2000fffe0ff */
[C---:B------:R-:W-:Y:S01]  /*0450*/  ISETP.EQ.AND P0, PT, R18.reuse, RZ, PT ;  /* 0x000000ff1200720c */ /* 0x040fe20003f02270 */
[----:B------:R-:W-:Y:S01]  /*0460*/  UIADD3 UR8, UP1, UPT, UR8, 0x4, URZ ;  /* 0x0000000408087890 */ /* 0x000fe2000ff3e0ff */
[C---:B------:R-:W-:Y:S01]  /*0470*/  ISETP.EQ.AND P1, PT, R18.reuse, 0x4, PT ;  /* 0x000000041200780c */ /* 0x040fe20003f22270 */
[----:B------:R-:W-:Y:S01]  /*0480*/  UISETP.NE.AND UP0, UPT, UR4, 0x6, UPT ;  /* 0x000000060400788c */ /* 0x000fe2000bf05270 */
[C---:B------:R-:W-:Y:S01]  /*0490*/  ISETP.EQ.AND P2, PT, R18.reuse, 0x8, PT ;  /* 0x000000081200780c */ /* 0x040fe20003f42270 */
[----:B------:R-:W-:Y:S01]  /*04a0*/  UIADD3.X UR9, UPT, UPT, URZ, UR9, URZ, UP1, !UPT ;  /* 0x00000009ff097290 */ /* 0x000fe20008ffe4ff */
[C---:B------:R-:W-:Y:S02]  /*04b0*/  ISETP.EQ.AND P3, PT, R18.reuse, 0xc, PT ;  /* 0x0000000c1200780c */ /* 0x040fe40003f62270 */
[----:B------:R-:W-:-:S02]  /*04c0*/  ISETP.EQ.AND P4, PT, R18, 0x10, PT ;  /* 0x000000101200780c */ /* 0x000fc40003f82270 */
[C---:B------:R-:W-:Y:S01]  /*04d0*/  ISETP.EQ.AND P5, PT, R18.reuse, 0x14, PT ;  /* 0x000000141200780c */ /* 0x040fe20003fa2270 */
[----:B------:R-:W-:Y:S02]  /*04e0*/  VIADD R18, R18, 0x4 ;  /* 0x0000000412127836 */ /* 0x000fe40000000000 */
[----:B--2---:R-:W-:-:S03]  /*04f0*/  IMAD.WIDE.U32 R8, R8, R5, RZ ;  /* 0x0000000508087225 */ /* 0x004fc600078e00ff */
[----:B------:R-:W-:-:S04]  /*0500*/  IADD3 R7, P6, PT, R8, R0, RZ ;  /* 0x0000000008077210 */ /* 0x000fc80007fde0ff */
[----:B------:R-:W-:Y:S01]  /*0510*/  IADD3.X R0, PT, PT, R9, UR5, RZ, P6, !PT ;  /* 0x0000000509007c10 */ /* 0x000fe2000b7fe4ff */
[--C-:B------:R-:W-:Y:S02]  /*0520*/  @P0 IMAD.MOV.U32 R12, RZ, RZ, R7.reuse ;  /* 0x000000ffff0c0224 */ /* 0x100fe400078e0007 */
[--C-:B------:R-:W-:Y:S02]  /*0530*/  @P1 IMAD.MOV.U32 R13, RZ, RZ, R7.reuse ;  /* 0x000000ffff0d1224 */ /* 0x100fe400078e0007 */
[--C-:B------:R-:W-:Y:S02]  /*0540*/  @P2 IMAD.MOV.U32 R14, RZ, RZ, R7.reuse ;  /* 0x000000ffff0e2224 */ /* 0x100fe400078e0007 */
[--C-:B------:R-:W-:Y:S02]  /*0550*/  @P3 IMAD.MOV.U32 R15, RZ, RZ, R7.reuse ;  /* 0x000000ffff0f3224 */ /* 0x100fe400078e0007 */
[--C-:B------:R-:W-:Y:S02]  /*0560*/  @P4 IMAD.MOV.U32 R16, RZ, RZ, R7.reuse ;  /* 0x000000ffff104224 */ /* 0x100fe400078e0007 */
[----:B------:R-:W-:Y:S01]  /*0570*/  @P5 IMAD.MOV.U32 R17, RZ, RZ, R7 ;  /* 0x000000ffff115224 */ /* 0x000fe200078e0007 */
[----:B------:R-:W-:Y:S06]  /*0580*/  BRA.U UP0, `(.L_x_6) ;  /* 0xfffffffd00a07547 */ /* 0x000fec000b83ffff */
[----:B------:R-:W-:Y:S01]  /*0590*/  SHF.R.U32.HI R5, RZ, 0x17, R3 ;  /* 0x00000017ff057819 */ /* 0x000fe20000011603 */
[----:B------:R-:W-:Y:S03]  /*05a0*/  BSSY.RECONVERGENT B1, `(.L_x_7) ;  /* 0x0000028000017945 */ /* 0x000fe60003800200 */
[C---:B------:R-:W-:Y:S02]  /*05b0*/  LOP3.LUT R7, R5.reuse, 0xe0, RZ, 0xc0, !PT ;  /* 0x000000e005077812 */ /* 0x040fe400078ec0ff */
[----:B------:R-:W-:Y:S02]  /*05c0*/  LOP3.LUT P6, RZ, R5, 0x1f, RZ, 0xc0, !PT ;  /* 0x0000001f05ff7812 */ /* 0x000fe400078cc0ff */
[----:B------:R-:W-:-:S04]  /*05d0*/  IADD3 R7, PT, PT, R7, -0x80, RZ ;  /* 0xffffff8007077810 */ /* 0x000fc80007ffe0ff */
[----:B------:R-:W-:-:S05]  /*05e0*/  SHF.R.U32.HI R7, RZ, 0x5, R7 ;  /* 0x00000005ff077819 */ /* 0x000fca0000011607 */
[----:B------:R-:W-:-:S05]  /*05f0*/  IMAD.U32 R10, R7, -0x4, RZ ;  /* 0xfffffffc070a7824 */ /* 0x000fca00078e00ff */
[C---:B------:R-:W-:Y:S02]  /*0600*/  ISETP.EQ.AND P3, PT, R10.reuse, -0x18, PT ;  /* 0xffffffe80a00780c */ /* 0x040fe40003f62270 */
[C---:B------:R-:W-:Y:S02]  /*0610*/  ISETP.EQ.AND P4, PT, R10.reuse, -0x14, PT ;  /* 0xffffffec0a00780c */ /* 0x040fe40003f82270 */
[C---:B------:R-:W-:Y:S02]  /*0620*/  ISETP.EQ.AND P2, PT, R10.reuse, -0x10, PT ;  /* 0xfffffff00a00780c */ /* 0x040fe40003f42270 */
[C---:B------:R-:W-:Y:S02]  /*0630*/  ISETP.EQ.AND P1, PT, R10.reuse, -0xc, PT ;  /* 0xfffffff40a00780c */ /* 0x040fe40003f22270 */
[C---:B------:R-:W-:Y:S02]  /*0640*/  ISETP.EQ.AND P0, PT, R10.reuse, -0x8, PT ;  /* 0xfffffff80a00780c */ /* 0x040fe40003f02270 */
[----:B------:R-:W-:-:S03]  /*0650*/  ISETP.EQ.AND P5, PT, R10, RZ, PT ;  /* 0x000000ff0a00720c */ /* 0x000fc60003fa2270 */
[--C-:B------:R-:W-:Y:S01]  /*0660*/  @P3 IMAD.MOV.U32 R7, RZ, RZ, R12.reuse ;  /* 0x000000ffff073224 */ /* 0x100fe200078e000c */
[C---:B------:R-:W-:Y:S01]  /*0670*/  ISETP.EQ.AND P3, PT, R10.reuse, -0x4, PT ;  /* 0xfffffffc0a00780c */ /* 0x040fe20003f62270 */
[----:B------:R-:W-:Y:S02]  /*0680*/  @P4 IMAD.MOV.U32 R8, RZ, RZ, R12 ;  /* 0x000000ffff084224 */ /* 0x000fe400078e000c */
[--C-:B------:R-:W-:Y:S01]  /*0690*/  @P4 IMAD.MOV.U32 R7, RZ, RZ, R13.reuse ;  /* 0x000000ffff074224 */ /* 0x100fe200078e000d */
[----:B------:R-:W-:Y:S01]  /*06a0*/  ISETP.EQ.AND P4, PT, R10, 0x4, PT ;  /* 0x000000040a00780c */ /* 0x000fe20003f82270 */
[----:B------:R-:W-:Y:S02]  /*06b0*/  @P2 IMAD.MOV.U32 R8, RZ, RZ, R13 ;  /* 0x000000ffff082224 */ /* 0x000fe400078e000d */
[--C-:B------:R-:W-:Y:S01]  /*06c0*/  @P2 IMAD.MOV.U32 R7, RZ, RZ, R14.reuse ;  /* 0x000000ffff072224 */ /* 0x100fe200078e000e */
[----:B------:R-:W-:Y:S01]  /*06d0*/  @P1 MOV R7, R15 ;  /* 0x0000000f00071202 */ /* 0x000fe20000000f00 */
[----:B------:R-:W-:-:S02]  /*06e0*/  @P1 IMAD.MOV.U32 R8, RZ, RZ, R14 ;  /* 0x000000ffff081224 */ /* 0x000fc400078e000e */
[----:B------:R-:W-:Y:S02]  /*06f0*/  @P0 IMAD.MOV.U32 R8, RZ, RZ, R15 ;  /* 0x000000ffff080224 */ /* 0x000fe400078e000f */
[--C-:B------:R-:W-:Y:S02]  /*0700*/  @P0 IMAD.MOV.U32 R7, RZ, RZ, R16.reuse ;  /* 0x000000ffff070224 */ /* 0x100fe400078e0010 */
[----:B------:R-:W-:Y:S02]  /*0710*/  @P3 IMAD.MOV.U32 R8, RZ, RZ, R16 ;  /* 0x000000ffff083224 */ /* 0x000fe400078e0010 */
[--C-:B------:R-:W-:Y:S02]  /*0720*/  @P3 IMAD.MOV.U32 R7, RZ, RZ, R17.reuse ;  /* 0x000000ffff073224 */ /* 0x100fe400078e0011 */
[----:B------:R-:W-:Y:S02]  /*0730*/  @P5 IMAD.MOV.U32 R8, RZ, RZ, R17 ;  /* 0x000000ffff085224 */ /* 0x000fe400078e0011 */
[----:B------:R-:W-:-:S02]  /*0740*/  @P5 IMAD.MOV.U32 R7, RZ, RZ, R0 ;  /* 0x000000ffff075224 */ /* 0x000fc400078e0000 */
[----:B------:R-:W-:Y:S01]  /*0750*/  @P4 IMAD.MOV.U32 R8, RZ, RZ, R0 ;  /* 0x000000ffff084224 */ /* 0x000fe200078e0000 */
[----:B------:R-:W-:Y:S06]  /*0760*/  @!P6 BRA `(.L_x_8) ;  /* 0x00000000002ce947 */ /* 0x000fec0003800000 */
[----:B------:R-:W-:Y:S01]  /*0770*/  @P2 MOV R9, R12 ;  /* 0x0000000c00092202 */ /* 0x000fe20000000f00 */
[----:B------:R-:W-:Y:S01]  /*0780*/  @P1 IMAD.MOV.U32 R9, RZ, RZ, R13 ;  /* 0x000000ffff091224 */ /* 0x000fe200078e000d */
[----:B------:R-:W-:Y:S01]  /*0790*/  LOP3.LUT R5, R5, 0x1f, RZ, 0xc0, !PT ;  /* 0x0000001f05057812 */ /* 0x000fe200078ec0ff */
[----:B------:R-:W-:Y:S01]  /*07a0*/  @P0 IMAD.MOV.U32 R9, RZ, RZ, R14 ;  /* 0x000000ffff090224 */ /* 0x000fe200078e000e */
[----:B------:R-:W-:Y:S01]  /*07b0*/  ISETP.EQ.AND P0, PT, R10, 0x8, PT ;  /* 0x000000080a00780c */ /* 0x000fe20003f02270 */
[----:B------:R-:W-:Y:S01]  /*07c0*/  @P3 IMAD.MOV.U32 R9, RZ, RZ, R15 ;  /* 0x000000ffff093224 */ /* 0x000fe200078e000f */
[----:B------:R-:W-:Y:S01]  /*07d0*/  SHF.L.W.U32.HI R7, R8, R5, R7 ;  /* 0x0000000508077219 */ /* 0x000fe20000010e07 */
[----:B------:R-:W-:Y:S02]  /*07e0*/  @P5 IMAD.MOV.U32 R9, RZ, RZ, R16 ;  /* 0x000000ffff095224 */ /* 0x000fe400078e0010 */
[----:B------:R-:W-:-:S08]  /*07f0*/  @P4 IMAD.MOV.U32 R9, RZ, RZ, R17 ;  /* 0x000000ffff094224 */ /* 0x000fd000078e0011 */
[----:B------:R-:W-:-:S05]  /*0800*/  @P0 IMAD.MOV.U32 R9, RZ, RZ, R0 ;  /* 0x000000ffff090224 */ /* 0x000fca00078e0000 */
[----:B------:R-:W-:-:S07]  /*0810*/  SHF.L.W.U32.HI R8, R9, R5, R8 ;  /* 0x0000000509087219 */ /* 0x000fce0000010e08 */
.L_x_8:
[----:B------:R-:W-:Y:S05]  /*0820*/  BSYNC.RECONVERGENT B1 ;  /* 0x0000000000017941 */ /* 0x000fea0003800200 */
.L_x_7:
[C---:B------:R-:W-:Y:S01]  /*0830*/  SHF.L.W.U32.HI R0, R8.reuse, 0x2, R7 ;  /* 0x0000000208007819 */ /* 0x040fe20000010e07 */
[----:B------:R-:W-:Y:S01]  /*0840*/  IMAD.SHL.U32 R8, R8, 0x4, RZ ;  /* 0x0000000408087824 */ /* 0x000fe200078e00ff */
[----:B------:R-:W-:Y:S01]  /*0850*/  UMOV UR4, 0x54442d19 ;  /* 0x54442d1900047882 */ /* 0x000fe20000000000 */
[----:B------:R-:W-:Y:S01]  /*0860*/  UMOV UR5, 0x3bf921fb ;  /* 0x3bf921fb00057882 */ /* 0x000fe20000000000 */
[----:B------:R-:W-:Y:S02]  /*0870*/  SHF.R.S32.HI R5, RZ, 0x1f, R0 ;  /* 0x0000001fff057819 */ /* 0x000fe40000011400 */
[----:B------:R-:W-:Y:S02]  /*0880*/  ISETP.GE.AND P0, PT, R3, RZ, PT ;  /* 0x000000ff0300720c */ /* 0x000fe40003f06270 */
[C---:B------:R-:W-:Y:S02]  /*0890*/  LOP3.LUT R10, R5.reuse, R8, RZ, 0x3c, !PT ;  /* 0x00000008050a7212 */ /* 0x040fe400078e3cff */
[----:B------:R-:W-:-:S02]  /*08a0*/  LOP3.LUT R11, R5, R0, RZ, 0x3c, !PT ;  /* 0x00000000050b7212 */ /* 0x000fc400078e3cff */
[----:B------:R-:W-:Y:S02]  /*08b0*/  SHF.R.U32.HI R5, RZ, 0x1e, R7 ;  /* 0x0000001eff057819 */ /* 0x000fe40000011607 */
[----:B------:R-:W0:Y:S01]  /*08c0*/  I2F.F64.S64 R8, R10 ;  /* 0x0000000a00087312 */ /* 0x000e220000301c00 */
[C---:B------:R-:W-:Y:S02]  /*08d0*/  LOP3.LUT R3, R0.reuse, R3, RZ, 0x3c, !PT ;  /* 0x0000000300037212 */ /* 0x040fe400078e3cff */
[----:B------:R-:W-:Y:S02]  /*08e0*/  LEA.HI R5, R0, R5, RZ, 0x1 ;  /* 0x0000000500057211 */ /* 0x000fe400078f08ff */
[----:B------:R-:W-:Y:S02]  /*08f0*/  ISETP.GE.AND P1, PT, R3, RZ, PT ;  /* 0x000000ff0300720c */ /* 0x000fe40003f26270 */
[----:B------:R-:W-:-:S05]  /*0900*/  IADD3 R0, PT, PT, -R5, RZ, RZ ;  /* 0x000000ff05007210 */ /* 0x000fca0007ffe1ff */
[----:B------:R-:W-:Y:S01]  /*0910*/  @!P0 IMAD.MOV.U32 R5, RZ, RZ, R0 ;  /* 0x000000ffff058224 */ /* 0x000fe200078e0000 */
[----:B0-----:R-:W-:-:S10]  /*0920*/  DMUL R8, R8, UR4 ;  /* 0x0000000408087c28 */ /* 0x001fd40008000000 */
[----:B------:R-:W0:Y:S02]  /*0930*/  F2F.F32.F64 R8, R8 ;  /* 0x0000000800087310 */ /* 0x000e240000301000 */
[----:B0-----:R-:W-:-:S07]  /*0940*/  FSEL R0, -R8, R8, !P1 ;  /* 0x0000000808007208 */ /* 0x001fce0004800100 */
.L_x_5:
[----:B------:R-:W-:Y:S05]  /*0950*/  BSYNC.RECONVERGENT B0 ;  /* 0x0000000000007941 */ /* 0x000fea0003800200 */
.L_x_4:
[----:B------:R-:W-:Y:S02]  /*0960*/  IMAD.MOV.U32 R8, RZ, RZ, 0x37cbac00 ;  /* 0x37cbac00ff087424 */ /* 0x000fe400078e00ff */
[----:B------:R-:W-:Y:S01]  /*0970*/  FMUL R3, R0, R0 ;  /* 0x0000000000037220 */ /* 0x000fe20000400000 */
[----:B------:R-:W-:Y:S01]  /*0980*/  IMAD.MOV.U32 R12, RZ, RZ, 0x394d4153 ;  /* 0x394d4153ff0c7424 */ /* 0x000fe200078e00ff */
[----:B------:R-:W-:Y:S02]  /*0990*/  LOP3.LUT R11, R5, 0x1, RZ, 0xc0, !PT ;  /* 0x00000001050b7812 */ /* 0x000fe400078ec0ff */
[C---:B------:R-:W-:Y:S01]  /*09a0*/  FFMA R8, R3.reuse, R8, -0.0013887860113754868507 ;  /* 0xbab607ed03087423 */ /* 0x040fe20000000008 */
[C---:B------:R-:W-:Y:S01]  /*09b0*/  FFMA R12, R3.reuse, -R12, 0.0083327032625675201416 ;  /* 0x3c0885e4030c7423 */ /* 0x040fe2000000080c */
[----:B------:R-:W-:Y:S01]  /*09c0*/  FFMA R7, R3, R0, RZ ;  /* 0x0000000003077223 */ /* 0x000fe200000000ff */
[----:B------:R-:W-:Y:S01]  /*09d0*/  ISETP.NE.U32.AND P0, PT, R11, 0x1, PT ;  /* 0x000000010b00780c */ /* 0x000fe20003f05070 */
[C---:B------:R-:W-:Y:S01]  /*09e0*/  FFMA R10, R3.reuse, R8, 0.041666727513074874878 ;  /* 0x3d2aaabb030a7423 */ /* 0x040fe20000000008 */
[----:B------:R-:W-:Y:S01]  /*09f0*/  FFMA R12, R3, R12, -0.16666662693023681641 ;  /* 0xbe2aaaa8030c7423 */ /* 0x000fe2000000000c */
[----:B------:R-:W0:Y:S01]  /*0a00*/  LDC.64 R8, c[0x0][0x388] ;  /* 0x0000e200ff087b82 */ /* 0x000e220000000a00 */
[----:B------:R-:W-:Y:S01]  /*0a10*/  LOP3.LUT P1, RZ, R5, 0x2, RZ, 0xc0, !PT ;  /* 0x0000000205ff7812 */ /* 0x000fe2000782c0ff */
[----:B------:R-:W-:Y:S01]  /*0a20*/  FFMA R10, R3, R10, -0.4999999701976776123 ;  /* 0xbeffffff030a7423 */ /* 0x000fe2000000000a */
[----:B------:R-:W-:Y:S01]  /*0a30*/  FFMA R7, R7, R12, R0 ;  /* 0x0000000c07077223 */ /* 0x000fe20000000000 */
[----:B------:R-:W-:-:S02]  /*0a40*/  VIADD R0, R5, 0x1 ;  /* 0x0000000105007836 */ /* 0x000fc40000000000 */
[----:B------:R-:W-:-:S03]  /*0a50*/  FFMA R10, R3, R10, 1 ;  /* 0x3f800000030a7423 */ /* 0x000fc6000000000a */
[----:B------:R-:W-:Y:S02]  /*0a60*/  LOP3.LUT P2, RZ, R0, 0x2, RZ, 0xc0, !PT ;  /* 0x0000000200ff7812 */ /* 0x000fe4000784c0ff */
[----:B------:R-:W-:Y:S02]  /*0a70*/  FSEL R0, R10, R7, !P0 ;  /* 0x000000070a007208 */ /* 0x000fe40004000000 */
[----:B------:R-:W-:Y:S02]  /*0a80*/  FSEL R7, R7, R10, !P0 ;  /* 0x0000000a07077208 */ /* 0x000fe40004000000 */
[----:B------:R-:W-:Y:S02]  /*0a90*/  FSEL R3, R0, -R0, !P1 ;  /* 0x8000000000037208 */ /* 0x000fe40004800000 */
[----:B------:R-:W-:-:S03]  /*0aa0*/  FSEL R7, R7, -R7, !P2 ;  /* 0x8000000707077208 */ /* 0x000fc60005000000 */
[-C--:B------:R-:W-:Y:S02]  /*0ab0*/  FMUL R0, R3, R2.reuse ;  /* 0x0000000203007220 */ /* 0x080fe40000400000 */
[----:B------:R-:W-:Y:S01]  /*0ac0*/  FMUL R10, R7, R2 ;  /* 0x00000002070a7220 */ /* 0x000fe20000400000 */
[----:B0-----:R-:W-:-:S04]  /*0ad0*/  IMAD.WIDE R8, R4, 0x8, R8 ;  /* 0x0000000804087825 */ /* 0x001fc800078e0208 */
[-C--:B------:R-:W-:Y:S01]  /*0ae0*/  FFMA R2, R7, R6.reuse, -R0 ;  /* 0x0000000607027223 */ /* 0x080fe20000000800 */
[----:B------:R-:W-:-:S05]  /*0af0*/  FFMA R3, R3, R6, R10 ;  /* 0x0000000603037223 */ /* 0x000fca000000000a */
[----:B------:R-:W-:Y:S01]  /*0b00*/  STG.E.64 desc[UR6][R8.64], R2 ;  /* 0x0000000208007986 */ /* 0x000fe2000c101b06 */
[----:B------:R-:W-:Y:S05]  /*0b10*/  EXIT ;  /* 0x000000000000794d */ /* 0x000fea0003800000 */
        .weak           $__internal_0_$__cuda_sm3x_div_rn_noftz_f32_slowpath
        .type           $__internal_0_$__cuda_sm3x_div_rn_noftz_f32_slowpath,@function
        .size           $__internal_0_$__cuda_sm3x_div_rn_noftz_f32_slowpath,(.L_x_85 - $__internal_0_$__cuda_sm3x_div_rn_noftz_f32_slowpath)
$__internal_0_$__cuda_sm3x_div_rn_noftz_f32_slowpath:
[--C-:B------:R-:W-:Y:S01]  /*0b20*/  SHF.R.U32.HI R7, RZ, 0x17, R5.reuse ;  /* 0x00000017ff077819 */ /* 0x100fe20000011605 */
[----:B------:R-:W-:Y:S01]  /*0b30*/  BSSY.RECONVERGENT B1, `(.L_x_9) ;  /* 0x0000063000017945 */ /* 0x000fe20003800200 */
[----:B------:R-:W-:Y:S02]  /*0b40*/  SHF.R.U32.HI R0, RZ, 0x17, R2 ;  /* 0x00000017ff007819 */ /* 0x000fe40000011602 */
[----:B------:R-:W-:Y:S01]  /*0b50*/  LOP3.LUT R14, R7, 0xff, RZ, 0xc0, !PT ;  /* 0x000000ff070e7812 */ /* 0x000fe200078ec0ff */
[----:B------:R-:W-:Y:S01]  /*0b60*/  IMAD.MOV.U32 R7, RZ, RZ, R5 ;  /* 0x000000ffff077224 */ /* 0x000fe200078e0005 */
[----:B------:R-:W-:-:S03]  /*0b70*/  LOP3.LUT R12, R0, 0xff, RZ, 0xc0, !PT ;  /* 0x000000ff000c7812 */ /* 0x000fc600078ec0ff */
[----:B------:R-:W-:Y:S02]  /*0b80*/  VIADD R10, R14, 0xffffffff ;  /* 0xffffffff0e0a7836 */ /* 0x000fe40000000000 */
[----:B------:R-:W-:-:S03]  /*0b90*/  VIADD R0, R12, 0xffffffff ;  /* 0xffffffff0c007836 */ /* 0x000fc60000000000 */
[----:B------:R-:W-:-:S04]  /*0ba0*/  ISETP.GT.U32.AND P0, PT, R10, 0xfd, PT ;  /* 0x000000fd0a00780c */ /* 0x000fc80003f04070 */
[----:B------:R-:W-:-:S13]  /*0bb0*/  ISETP.GT.U32.OR P0, PT, R0, 0xfd, P0 ;  /* 0x000000fd0000780c */ /* 0x000fda0000704470 */
[----:B------:R-:W-:Y:S01]  /*0bc0*/  @!P0 MOV R9, RZ ;  /* 0x000000ff00098202 */ /* 0x000fe20000000f00 */
[----:B------:R-:W-:Y:S06]  /*0bd0*/  @!P0 BRA `(.L_x_10) ;  /* 0x00000000005c8947 */ /* 0x000fec0003800000 */
[----:B------:R-:W-:Y:S02]  /*0be0*/  FSETP.GTU.FTZ.AND P0, PT, |R2|, +INF , PT ;  /* 0x7f8000000200780b */ /* 0x000fe40003f1c200 */
[----:B------:R-:W-:-:S04]  /*0bf0*/  FSETP.GTU.FTZ.AND P1, PT, |R5|, +INF , PT ;  /* 0x7f8000000500780b */ /* 0x000fc80003f3c200 */
[----:B------:R-:W-:-:S13]  /*0c00*/  PLOP3.LUT P0, PT, P0, P1, PT, 0xf8, 0x8f ;  /* 0x00000000008f781c */ /* 0x000fda0000703f70 */
[----:B------:R-:W-:Y:S05]  /*0c10*/  @P0 BRA `(.L_x_11) ;  /* 0x00000004004c0947 */ /* 0x000fea0003800000 */
[----:B------:R-:W-:-:S13]  /*0c20*/  LOP3.LUT P0, RZ, R7, 0x7fffffff, R2, 0xc8, !PT ;  /* 0x7fffffff07ff7812 */ /* 0x000fda000780c802 */
[----:B------:R-:W-:Y:S05]  /*0c30*/  @!P0 BRA `(.L_x_12) ;  /* 0x00000004003c8947 */ /* 0x000fea0003800000 */
[C---:B------:R-:W-:Y:S02]  /*0c40*/  FSETP.NEU.FTZ.AND P0, PT, |R2|.reuse, +INF , PT ;  /* 0x7f8000000200780b */ /* 0x040fe40003f1d200 */
[----:B------:R-:W-:Y:S02]  /*0c50*/  FSETP.NEU.FTZ.AND P2, PT, |R5|, +INF , PT ;  /* 0x7f8000000500780b */ /* 0x000fe40003f5d200 */
[----:B------:R-:W-:-:S11]  /*0c60*/  FSETP.NEU.FTZ.AND P1, PT, |R2|, +INF , PT ;  /* 0x7f8000000200780b */ /* 0x000fd60003f3d200 */
[----:B------:R-:W-:Y:S05]  /*0c70*/  @!P2 BRA !P0, `(.L_x_12) ;  /* 0x00000004002ca947 */ /* 0x000fea0004000000 */
[----:B------:R-:W-:-:S04]  /*0c80*/  LOP3.LUT P0, RZ, R2, 0x7fffffff, RZ, 0xc0, !PT ;  /* 0x7fffffff02ff7812 */ /* 0x000fc8000780c0ff */
[----:B------:R-:W-:-:S13]  /*0c90*/  PLOP3.LUT P0, PT, P2, P0, PT, 0x2f, 0xf2 ;  /* 0x0000000000f2781c */ /* 0x000fda0001700577 */
[----:B------:R-:W-:Y:S05]  /*0ca0*/  @P0 BRA `(.L_x_13) ;  /* 0x0000000400180947 */ /* 0x000fea0003800000 */
[----:B------:R-:W-:-:S04]  /*0cb0*/  LOP3.LUT P0, RZ, R7, 0x7fffffff, RZ, 0xc0, !PT ;  /* 0x7fffffff07ff7812 */ /* 0x000fc8000780c0ff */
[----:B------:R-:W-:-:S13]  /*0cc0*/  PLOP3.LUT P0, PT, P1, P0, PT, 0x2f, 0xf2 ;  /* 0x0000000000f2781c */ /* 0x000fda0000f00577 */
[----:B------:R-:W-:Y:S05]  /*0cd0*/  @P0 BRA `(.L_x_14) ;  /* 0x0000000400000947 */ /* 0x000fea0003800000 */
[----:B------:R-:W-:Y:S02]  /*0ce0*/  ISETP.GE.AND P0, PT, R0, RZ, PT ;  /* 0x000000ff0000720c */ /* 0x000fe40003f06270 */
[----:B------:R-:W-:-:S11]  /*0cf0*/  ISETP.GE.AND P1, PT, R10, RZ, PT ;  /* 0x000000ff0a00720c */ /* 0x000fd60003f26270 */
[----:B------:R-:W-:Y:S02]  /*0d00*/  @P0 IMAD.MOV.U32 R9, RZ, RZ, RZ ;  /* 0x000000ffff090224 */ /* 0x000fe400078e00ff */
[----:B------:R-:W-:Y:S01]  /*0d10*/  @!P0 FFMA R2, R2, 1.84467440737095516160e+19, RZ ;  /* 0x5f80000002028823 */ /* 0x000fe200000000ff */
[----:B------:R-:W-:Y:S02]  /*0d20*/  @!P0 IMAD.MOV.U32 R9, RZ, RZ, -0x40 ;  /* 0xffffffc0ff098424 */ /* 0x000fe400078e00ff */
[----:B------:R-:W-:Y:S02]  /*0d30*/  @!P1 FFMA R7, R5, 1.84467440737095516160e+19, RZ ;  /* 0x5f80000005079823 */ /* 0x000fe400000000ff */
[----:B------:R-:W-:-:S07]  /*0d40*/  @!P1 VIADD R9, R9, 0x40 ;  /* 0x0000004009099836 */ /* 0x000fce0000000000 */
.L_x_10:
[----:B------:R-:W-:Y:S01]  /*0d50*/  LEA R0, R14, 0xc0800000, 0x17 ;  /* 0xc08000000e007811 */ /* 0x000fe200078eb8ff */
[----:B------:R-:W-:Y:S04]  /*0d60*/  BSSY.RECONVERGENT B2, `(.L_x_15) ;  /* 0x0000036000027945 */ /* 0x000fe80003800200 */
[----:B------:R-:W-:Y:S02]  /*0d70*/  IMAD.IADD R10, R7, 0x1, -R0 ;  /* 0x00000001070a7824 */ /* 0x000fe400078e0a00 */
[----:B------:R-:W-:Y:S02]  /*0d80*/  VIADD R7, R12, 0xffffff81 ;  /* 0xffffff810c077836 */ /* 0x000fe40000000000 */
[----:B------:R0:W1:Y:S01]  /*0d90*/  MUFU.RCP R11, R10 ;  /* 0x0000000a000b7308 */ /* 0x0000620000001000 */
[----:B------:R-:W-:Y:S01]  /*0da0*/  FADD.FTZ R13, -R10, -RZ ;  /* 0x800000ff0a0d7221 */ /* 0x000fe20000010100 */
[C---:B------:R-:W-:Y:S01]  /*0db0*/  IMAD R0, R7.reuse, -0x800000, R2 ;  /* 0xff80000007007824 */ /* 0x040fe200078e0202 */
[----:B0-----:R-:W-:-:S05]  /*0dc0*/  IADD3 R10, PT, PT, R7, 0x7f, -R14 ;  /* 0x0000007f070a7810 */ /* 0x001fca0007ffe80e */
[----:B------:R-:W-:Y:S02]  /*0dd0*/  IMAD.IADD R9, R10, 0x1, R9 ;  /* 0x000000010a097824 */ /* 0x000fe400078e0209 */
[----:B-1----:R-:W-:-:S04]  /*0de0*/  FFMA R12, R11, R13, 1 ;  /* 0x3f8000000b0c7423 */ /* 0x002fc8000000000d */
[----:B------:R-:W-:-:S04]  /*0df0*/  FFMA R15, R11, R12, R11 ;  /* 0x0000000c0b0f7223 */ /* 0x000fc8000000000b */
[----:B------:R-:W-:-:S04]  /*0e00*/  FFMA R2, R0, R15, RZ ;  /* 0x0000000f00027223 */ /* 0x000fc800000000ff */
[----:B------:R-:W-:-:S04]  /*0e10*/  FFMA R11, R13, R2, R0 ;  /* 0x000000020d0b7223 */ /* 0x000fc80000000000 */
[----:B------:R-:W-:-:S04]  /*0e20*/  FFMA R12, R15, R11, R2 ;  /* 0x0000000b0f0c7223 */ /* 0x000fc80000000002 */
[----:B------:R-:W-:-:S04]  /*0e30*/  FFMA R13, R13, R12, R0 ;  /* 0x0000000c0d0d7223 */ /* 0x000fc80000000000 */
[----:B------:R-:W-:-:S05]  /*0e40*/  FFMA R0, R15, R13, R12 ;  /* 0x0000000d0f007223 */ /* 0x000fca000000000c */
[----:B------:R-:W-:-:S04]  /*0e50*/  SHF.R.U32.HI R2, RZ, 0x17, R0 ;  /* 0x00000017ff027819 */ /* 0x000fc80000011600 */
[----:B------:R-:W-:-:S05]  /*0e60*/  LOP3.LUT R2, R2, 0xff, RZ, 0xc0, !PT ;  /* 0x000000ff02027812 */ /* 0x000fca00078ec0ff */
[----:B------:R-:W-:-:S05]  /*0e70*/  IMAD.IADD R11, R2, 0x1, R9 ;  /* 0x00000001020b7824 */ /* 0x000fca00078e0209 */
[----:B------:R-:W-:-:S04]  /*0e80*/  IADD3 R2, PT, PT, R11, -0x1, RZ ;  /* 0xffffffff0b027810 */ /* 0x000fc80007ffe0ff */
[----:B------:R-:W-:-:S13]  /*0e90*/  ISETP.GE.U32.AND P0, PT, R2, 0xfe, PT ;  /* 0x000000fe0200780c */ /* 0x000fda0003f06070 */
[----:B------:R-:W-:Y:S05]  /*0ea0*/  @!P0 BRA `(.L_x_16) ;  /* 0x0000000000808947 */ /* 0x000fea0003800000 */
[----:B------:R-:W-:-:S13]  /*0eb0*/  ISETP.GT.AND P0, PT, R11, 0xfe, PT ;  /* 0x000000fe0b00780c */ /* 0x000fda0003f04270 */
[----:B------:R-:W-:Y:S05]  /*0ec0*/  @P0 BRA `(.L_x_17) ;  /* 0x00000000006c0947 */ /* 0x000fea0003800000 */
[----:B------:R-:W-:-:S13]  /*0ed0*/  ISETP.GE.AND P0, PT, R11, 0x1, PT ;  /* 0x000000010b00780c */ /* 0x000fda0003f06270 */
[----:B------:R-:W-:Y:S05]  /*0ee0*/  @P0 BRA `(.L_x_18) ;  /* 0x0000000000740947 */ /* 0x000fea0003800000 */
[----:B------:R-:W-:Y:S02]  /*0ef0*/  ISETP.GE.AND P0, PT, R11, -0x18, PT ;  /* 0xffffffe80b00780c */ /* 0x000fe40003f06270 */
[----:B------:R-:W-:-:S11]  /*0f00*/  LOP3.LUT R0, R0, 0x80000000, RZ, 0xc0, !PT ;  /* 0x8000000000007812 */ /* 0x000fd600078ec0ff */
[----:B------:R-:W-:Y:S05]  /*0f10*/  @!P0 BRA `(.L_x_18) ;  /* 0x0000000000688947 */ /* 0x000fea0003800000 */
[-CC-:B------:R-:W-:Y:S01]  /*0f20*/  FFMA.RZ R2, R15, R13.reuse, R12.reuse ;  /* 0x0000000d0f027223 */ /* 0x180fe2000000c00c */
[----:B------:R-:W-:Y:S02]  /*0f30*/  VIADD R10, R11, 0x20 ;  /* 0x000000200b0a7836 */ /* 0x000fe40000000000 */
[-CC-:B------:R-:W-:Y:S01]  /*0f40*/  FFMA.RM R7, R15, R13.reuse, R12.reuse ;  /* 0x0000000d0f077223 */ /* 0x180fe2000000400c */
[----:B------:R-:W-:Y:S02]  /*0f50*/  ISETP.NE.AND P2, PT, R11, RZ, PT ;  /* 0x000000ff0b00720c */ /* 0x000fe40003f45270 */
[----:B------:R-:W-:Y:S01]  /*0f60*/  LOP3.LUT R9, R2, 0x7fffff, RZ, 0xc0, !PT ;  /* 0x007fffff02097812 */ /* 0x000fe200078ec0ff */
[----:B------:R-:W-:Y:S01]  /*0f70*/  FFMA.RP R2, R15, R13, R12 ;  /* 0x0000000d0f027223 */ /* 0x000fe2000000800c */
[----:B------:R-:W-:Y:S01]  /*0f80*/  ISETP.NE.AND P1, PT, R11, RZ, PT ;  /* 0x000000ff0b00720c */ /* 0x000fe20003f25270 */
[----:B------:R-:W-:Y:S01]  /*0f90*/  IMAD.MOV R11, RZ, RZ, -R11 ;  /* 0x000000ffff0b7224 */ /* 0x000fe200078e0a0b */
[----:B------:R-:W-:-:S02]  /*0fa0*/  LOP3.LUT R9, R9, 0x800000, RZ, 0xfc, !PT ;  /* 0x0080000009097812 */ /* 0x000fc400078efcff */
[----:B------:R-:W-:Y:S02]  /*0fb0*/  FSETP.NEU.FTZ.AND P0, PT, R2, R7, PT ;  /* 0x000000070200720b */ /* 0x000fe40003f1d000 */
[----:B------:R-:W-:Y:S02]  /*0fc0*/  SHF.L.U32 R10, R9, R10, RZ ;  /* 0x0000000a090a7219 */ /* 0x000fe400000006ff */
[----:B------:R-:W-:Y:S02]  /*0fd0*/  SEL R2, R11, RZ, P2 ;  /* 0x000000ff0b027207 */ /* 0x000fe40001000000 */
[----:B------:R-:W-:Y:S02]  /*0fe0*/  ISETP.NE.AND P1, PT, R10, RZ, P1 ;  /* 0x000000ff0a00720c */ /* 0x000fe40000f25270 */
[----:B------:R-:W-:Y:S02]  /*0ff0*/  SHF.R.U32.HI R2, RZ, R2, R9 ;  /* 0x00000002ff027219 */ /* 0x000fe40000011609 */
[----:B------:R-:W-:-:S02]  /*1000*/  PLOP3.LUT P0, PT, P0, P1, PT, 0xf8, 0x8f ;  /* 0x00000000008f781c */ /* 0x000fc40000703f70 */
[----:B------:R-:W-:Y:S02]  /*1010*/  SHF.R.U32.HI R10, RZ, 0x1, R2 ;  /* 0x00000001ff0a7819 */ /* 0x000fe40000011602 */
[----:B------:R-:W-:-:S04]  /*1020*/  SEL R7, RZ, 0x1, !P0 ;  /* 0x00000001ff077807 */ /* 0x000fc80004000000 */
[----:B------:R-:W-:-:S04]  /*1030*/  LOP3.LUT R7, R7, 0x1, R10, 0xf8, !PT ;  /* 0x0000000107077812 */ /* 0x000fc800078ef80a */
[----:B------:R-:W-:-:S05]  /*1040*/  LOP3.LUT R7, R7, R2, RZ, 0xc0, !PT ;  /* 0x0000000207077212 */ /* 0x000fca00078ec0ff */
[----:B------:R-:W-:-:S05]  /*1050*/  IMAD.IADD R7, R10, 0x1, R7 ;  /* 0x000000010a077824 */ /* 0x000fca00078e0207 */
[----:B------:R-:W-:Y:S01]  /*1060*/  LOP3.LUT R0, R7, R0, RZ, 0xfc, !PT ;  /* 0x0000000007007212 */ /* 0x000fe200078efcff */
[----:B------:R-:W-:Y:S06]  /*1070*/  BRA `(.L_x_18) ;  /* 0x0000000000107947 */ /* 0x000fec0003800000 */
.L_x_17:
[----:B------:R-:W-:-:S04]  /*1080*/  LOP3.LUT R0, R0, 0x80000000, RZ, 0xc0, !PT ;  /* 0x8000000000007812 */ /* 0x000fc800078ec0ff */
[----:B------:R-:W-:Y:S01]  /*1090*/  LOP3.LUT R0, R0, 0x7f800000, RZ, 0xfc, !PT ;  /* 0x7f80000000007812 */ /* 0x000fe200078efcff */
[----:B------:R-:W-:Y:S06]  /*10a0*/  BRA `(.L_x_18) ;  /* 0x0000000000047947 */ /* 0x000fec0003800000 */
.L_x_16:
[----:B------:R-:W-:-:S07]  /*10b0*/  IMAD R0, R9, 0x800000, R0 ;  /* 0x0080000009007824 */ /* 0x000fce00078e0200 */
.L_x_18:
[----:B------:R-:W-:Y:S05]  /*10c0*/  BSYNC.RECONVERGENT B2 ;  /* 0x0000000000027941 */ /* 0x000fea0003800200 */
.L_x_15:
[----:B------:R-:W-:Y:S05]  /*10d0*/  BRA `(.L_x_19) ;  /* 0x0000000000207947 */ /* 0x000fea0003800000 */
.L_x_14:
[----:B------:R-:W-:-:S04]  /*10e0*/  LOP3.LUT R0, R7, 0x80000000, R2, 0x48, !PT ;  /* 0x8000000007007812 */ /* 0x000fc800078e4802 */
[----:B------:R-:W-:Y:S01]  /*10f0*/  LOP3.LUT R0, R0, 0x7f800000, RZ, 0xfc, !PT ;  /* 0x7f80000000007812 */ /* 0x000fe200078efcff */
[----:B------:R-:W-:Y:S06]  /*1100*/  BRA `(.L_x_19) ;  /* 0x0000000000147947 */ /* 0x000fec0003800000 */
.L_x_13:
[----:B------:R-:W-:Y:S01]  /*1110*/  LOP3.LUT R0, R7, 0x80000000, R2, 0x48, !PT ;  /* 0x8000000007007812 */ /* 0x000fe200078e4802 */
[----:B------:R-:W-:Y:S06]  /*1120*/  BRA `(.L_x_19) ;  /* 0x00000000000c7947 */ /* 0x000fec0003800000 */
.L_x_12:
[----:B------:R-:W0:Y:S01]  /*1130*/  MUFU.RSQ R0, -QNAN ;  /* 0xffc0000000007908 */ /* 0x000e220000001400 */
[----:B------:R-:W-:Y:S05]  /*1140*/  BRA `(.L_x_19) ;  /* 0x0000000000047947 */ /* 0x000fea0003800000 */
.L_x_11:
[----:B------:R-:W-:-:S07]  /*1150*/  FADD.FTZ R0, R2, R5 ;  /* 0x0000000502007221 */ /* 0x000fce0000010000 */
.L_x_19:
[----:B------:R-:W-:Y:S05]  /*1160*/  BSYNC.RECONVERGENT B1 ;  /* 0x0000000000017941 */ /* 0x000fea0003800200 */
.L_x_9:
[----:B------:R-:W-:-:S04]  /*1170*/  IMAD.MOV.U32 R9, RZ, RZ, 0x0 ;  /* 0x00000000ff097424 */ /* 0x000fc800078e00ff */
[----:B0-----:R-:W-:Y:S05]  /*1180*/  RET.REL.NODEC R8 `(_Z9blu_finalPK6float2PS_iif) ;  /* 0xffffffec089c7950 */ /* 0x001fea0003c3ffff */
.L_x_20:
[----:B------:R-:W-:-:S00]  /*1190*/  BRA `(.L_x_20) ;  /* 0xfffffffc00fc7947 */ /* 0x000fc0000383ffff */
[----:B------:R-:W-:-:S00]  /*11a0*/  NOP ;  /* 0x0000000000007918 */ /* 0x000fc00000000000 */
        /* <DEDUP_REMOVED lines=13> */
.L_x_85:


//--------------------- .text._Z8pointmulPK6float2S1_PS_i --------------------------
	.section	.text._Z8pointmulPK6float2S1_PS_i,"ax",@progbits
	.align	128
        .global         _Z8pointmulPK6float2S1_PS_i
        .type           _Z8pointmulPK6float2S1_PS_i,@function
        .size           _Z8pointmulPK6float2S1_PS_i,(.L_x_91 - _Z8pointmulPK6float2S1_PS_i)
        .other          _Z8pointmulPK6float2S1_PS_i,@"STO_CUDA_ENTRY STV_DEFAULT"
_Z8pointmulPK6float2S1_PS_i:
.text._Z8pointmulPK6float2S1_PS_i:
        /* <DEDUP_REMOVED lines=9> */
[----:B------:R-:W1:Y:S07]  /*0090*/  LDCU.64 UR4, c[0x0][0x358] ;  /* 0x00006b00ff0477ac */ /* 0x000e6e0008000a00 */
[----:B------:R-:W2:Y:S08]  /*00a0*/  LDC.64 R4, c[0x0][0x388] ;  /* 0x0000e200ff047b82 */ /* 0x000eb00000000a00 */
[----:B------:R-:W3:Y:S01]  /*00b0*/  LDC.64 R6, c[0x0][0x390] ;  /* 0x0000e400ff067b82 */ /* 0x000ee20000000a00 */
[----:B0-----:R-:W-:-:S06]  /*00c0*/  IMAD.WIDE R2, R9, 0x8, R2 ;  /* 0x0000000809027825 */ /* 0x001fcc00078e0202 */
[----:B-1----:R-:W4:Y:S01]  /*00d0*/  LDG.E.64 R2, desc[UR4][R2.64] ;  /* 0x0000000402027981 */ /* 0x002f22000c1e1b00 */
[----:B--2---:R-:W-:-:S06]  /*00e0*/  IMAD.WIDE R4, R9, 0x8, R4 ;  /* 0x0000000809047825 */ /* 0x004fcc00078e0204 */
[----:B------:R-:W4:Y:S01]  /*00f0*/  LDG.E.64 R4, desc[UR4][R4.64] ;  /* 0x0000000404047981 */ /* 0x000f22000c1e1b00 */
[----:B---3--:R-:W-:-:S04]  /*0100*/  IMAD.WIDE R6, R9, 0x8, R6 ;  /* 0x0000000809067825 */ /* 0x008fc800078e0206 */
[-C--:B----4-:R-:W-:Y:S01]  /*0110*/  FMUL R11, R3, R5.reuse ;  /* 0x00000005030b7220 */ /* 0x090fe20000400000 */
[----:B------:R-:W-:-:S03]  /*0120*/  FMUL R0, R2, R5 ;  /* 0x0000000502007220 */ /* 0x000fc60000400000 */
[-C--:B------:R-:W-:Y:S01]  /*0130*/  FFMA R8, R2, R4.reuse, -R11 ;  /* 0x0000000402087223 */ /* 0x080fe2000000080b */
[----:B------:R-:W-:-:S05]  /*0140*/  FFMA R9, R3, R4, R0 ;  /* 0x0000000403097223 */ /* 0x000fca0000000000 */
[----:B------:R-:W-:Y:S01]  /*0150*/  STG.E.64 desc[UR4][R6.64], R8 ;  /* 0x0000000806007986 */ /* 0x000fe2000c101b04 */
[----:B------:R-:W-:Y:S05]  /*0160*/  EXIT ;  /* 0x000000000000794d */ /* 0x000fea0003800000 */
.L_x_21:
        /* <DEDUP_REMOVED lines=9> */
.L_x_91:


//--------------------- .text._Z7blu_padP6float2ii --------------------------
	.section	.text._Z7blu_padP6float2ii,"ax",@progbits
	.align	128
        .global         _Z7blu_padP6float2ii
        .type           _Z7blu_padP6float2ii,@function
        .size           _Z7blu_padP6float2ii,(.L_x_92 - _Z7blu_padP6float2ii)
        .other          _Z7blu_padP6float2ii,@"STO_CUDA_ENTRY STV_DEFAULT"
_Z7blu_padP6float2ii:
.text._Z7blu_padP6float2ii:
        /* <DEDUP_REMOVED lines=8> */
[----:B------:R-:W0:Y:S02]  /*0080*/  LDCU UR7, c[0x0][0x388] ;  /* 0x00007100ff0777ac */ /* 0x000e240008000800 */
[----:B0-----:R-:W-:Y:S02]  /*0090*/  UIADD3 UR4, UPT, UPT, UR6, -UR7, URZ ;  /* 0x8000000706047290 */ /* 0x001fe4000fffe0ff */
[----:B------:R-:W-:-:S04]  /*00a0*/  ISETP.GE.AND P1, PT, R7, UR7, PT ;  /* 0x0000000707007c0c */ /* 0x000fc8000bf26270 */
[C---:B------:R-:W-:Y:S02]  /*00b0*/  ISETP.LT.OR P1, PT, R7.reuse, 0x1, P1 ;  /* 0x000000010700780c */ /* 0x040fe40000f21670 */
[----:B------:R-:W-:-:S04]  /*00c0*/  ISETP.GT.AND P0, PT, R7, UR4, PT ;  /* 0x0000000407007c0c */ /* 0x000fc8000bf04270 */
[----:B------:R-:W-:Y:S01]  /*00d0*/  ISETP.LT.OR P0, PT, R7, UR7, P0 ;  /* 0x0000000707007c0c */ /* 0x000fe20008701670 */
[----:B------:R-:W0:-:S12]  /*00e0*/  LDCU.64 UR4, c[0x0][0x358] ;  /* 0x00006b00ff0477ac */ /* 0x000e180008000a00 */
[----:B------:R-:W1:Y:S02]  /*00f0*/  @!P0 LDC.64 R2, c[0x0][0x380] ;  /* 0x0000e000ff028b82 */ /* 0x000e640000000a00 */
[----:B-1----:R-:W-:-:S05]  /*0100*/  @!P0 IMAD.WIDE R2, R7, 0x8, R2 ;  /* 0x0000000807028825 */ /* 0x002fca00078e0202 */
[----:B0-----:R0:W-:Y:S01]  /*0110*/  @!P0 STG.E.64 desc[UR4][R2.64], RZ ;  /* 0x000000ff02008986 */ /* 0x0011e2000c101b04 */
[----:B------:R-:W-:Y:S05]  /*0120*/  @P1 EXIT ;  /* 0x000000000000194d */ /* 0x000fea0003800000 */
[----:B0-----:R-:W0:Y:S02]  /*0130*/  LDC.64 R2, c[0x0][0x380] ;  /* 0x0000e000ff027b82 */ /* 0x001e240000000a00 */
[----:B0-----:R-:W-:-:S06]  /*0140*/  IMAD.WIDE.U32 R4, R7, 0x8, R2 ;  /* 0x0000000807047825 */ /* 0x001fcc00078e0002 */
[----:B------:R-:W2:Y:S01]  /*0150*/  LDG.E.64 R4, desc[UR4][R4.64] ;  /* 0x0000000404047981 */ /* 0x000ea2000c1e1b00 */
[----:B------:R-:W-:-:S05]  /*0160*/  IADD3 R7, PT, PT, -R7, UR6, RZ ;  /* 0x0000000607077c10 */ /* 0x000fca000fffe1ff */
[----:B------:R-:W-:-:S05]  /*0170*/  IMAD.WIDE R2, R7, 0x8, R2 ;  /* 0x0000000807027825 */ /* 0x000fca00078e0202 */
[----:B--2---:R-:W-:Y:S01]  /*0180*/  STG.E.64 desc[UR4][R2.64], R4 ;  /* 0x0000000402007986 */ /* 0x004fe2000c101b04 */
[----:B------:R-:W-:Y:S05]  /*0190*/  EXIT ;  /* 0x000000000000794d */ /* 0x000fea0003800000 */
.L_x_22:
        /* <DEDUP_REMOVED lines=14> */
.L_x_92:


//--------------------- .text._Z9blu_buildPKfP6float2S2_if --------------------------
	.section	.text._Z9blu_buildPKfP6float2S2_if,"ax",@progbits
	.align	128
        .global         _Z9blu_buildPKfP6float2S2_if
        .type           _Z9blu_buildPKfP6float2S2_if,@function
        .size           _Z9blu_buildPKfP6float2S2_if,(.L_x_93 - _Z9blu_buildPKfP6float2S2_if)
        .other          _Z9blu_buildPKfP6float2S2_if,@"STO_CUDA_ENTRY STV_DEFAULT"
_Z9blu_buildPKfP6float2S2_if:
.text._Z9blu_buildPKfP6float2S2_if:
        /* <DEDUP_REMOVED lines=11> */
[----:B0-----:R-:W-:-:S05]  /*00b0*/  IMAD.WIDE R4, R2, 0x4, R4 ;  /* 0x0000000402047825 */ /* 0x001fca00078e0204 */
[----:B-1----:R0:W5:Y:S01]  /*00c0*/  LDG.E R7, desc[UR6][R4.64] ;  /* 0x0000000604077981 */ /* 0x002162000c1e1900 */
[----:B------:R-:W-:Y:S01]  /*00d0*/  I2FP.F32.S32 R10, R2 ;  /* 0x00000002000a7245 */ /* 0x000fe20000201400 */
[----:B------:R-:W-:Y:S04]  /*00e0*/  BSSY.RECONVERGENT B0, `(.L_x_23) ;  /* 0x000006c000007945 */ /* 0x000fe80003800200 */
[----:B--2---:R-:W-:-:S04]  /*00f0*/  FMUL R3, R10, UR4 ;  /* 0x000000040a037c20 */ /* 0x004fc80008400000 */
[----:B------:R-:W-:-:S04]  /*0100*/  FMUL R10, R10, R3 ;  /* 0x000000030a0a7220 */ /* 0x000fc80000400000 */
[C---:B------:R-:W-:Y:S01]  /*0110*/  FMUL R6, R10.reuse, 0.63661974668502807617 ;  /* 0x3f22f9830a067820 */ /* 0x040fe20000400000 */
[----:B------:R-:W-:-:S05]  /*0120*/  FSETP.GE.AND P0, PT, |R10|, 105615, PT ;  /* 0x47ce47800a00780b */ /* 0x000fca0003f06200 */
[----:B------:R-:W1:Y:S02]  /*0130*/  F2I.NTZ R6, R6 ;  /* 0x0000000600067305 */ /* 0x000e640000203100 */
[----:B-1----:R-:W-:-:S05]  /*0140*/  I2FP.F32.S32 R3, R6 ;  /* 0x0000000600037245 */ /* 0x002fca0000201400 */
[----:B------:R-:W-:-:S04]  /*0150*/  FFMA R0, R3, -1.5707962512969970703, R10 ;  /* 0xbfc90fda03007823 */ /* 0x000fc8000000000a */
[----:B------:R-:W-:-:S04]  /*0160*/  FFMA R0, R3, -7.5497894158615963534e-08, R0 ;  /* 0xb3a2216803007823 */ /* 0x000fc80000000000 */
[----:B------:R-:W-:Y:S01]  /*0170*/  FFMA R0, R3, -5.3903029534742383927e-15, R0 ;  /* 0xa7c234c503007823 */ /* 0x000fe20000000000 */
[----:B------:R-:W-:Y:S01]  /*0180*/  P2R R3, PR, RZ, 0x1 ;  /* 0x00000001ff037803 */ /* 0x000fe20000000000 */
[----:B0-----:R-:W-:Y:S06]  /*0190*/  @!P0 BRA `(.L_x_24) ;  /* 0x0000000400808947 */ /* 0x001fec0003800000 */
        /* <DEDUP_REMOVED lines=11> */
.L_x_25:
        /* <DEDUP_REMOVED lines=11> */
[----:B------:R-:W-:Y:S01]  /*0300*/  ISETP.EQ.AND P5, PT, R11, 0x14, PT ;  /* 0x000000140b00780c */ /* 0x000fe20003fa2270 */
[----:B--2---:R-:W-:-:S03]  /*0310*/  IMAD.WIDE.U32 R4, R5, R6, RZ ;  /* 0x0000000605047225 */ /* 0x004fc600078e00ff */
[----:B------:R-:W-:-:S04]  /*0320*/  IADD3 R4, P2, PT, R4, R0, RZ ;  /* 0x0000000004047210 */ /* 0x000fc80007f5e0ff */
[----:B------:R-:W-:Y:S01]  /*0330*/  IADD3.X R0, PT, PT, R5, UR5, RZ, P2, !PT ;  /* 0x0000000505007c10 */ /* 0x000fe200097fe4ff */
[--C-:B------:R-:W-:Y:S01]  /*0340*/  @P0 IMAD.MOV.U32 R3, RZ, RZ, R4.reuse ;  /* 0x000000ffff030224 */ /* 0x100fe200078e0004 */
[C---:B------:R-:W-:Y:S01]  /*0350*/  ISETP.EQ.AND P2, PT, R11.reuse, 0x8, PT ;  /* 0x000000080b00780c */ /* 0x040fe20003f42270 */
[--C-:B------:R-:W-:Y:S01]  /*0360*/  @P1 IMAD.MOV.U32 R12, RZ, RZ, R4.reuse ;  /* 0x000000ffff0c1224 */ /* 0x100fe200078e0004 */
[----:B------:R-:W-:Y:S01]  /*0370*/  @P4 MOV R15, R4 ;  /* 0x00000004000f4202 */ /* 0x000fe20000000f00 */
[--C-:B------:R-:W-:Y:S02]  /*0380*/  @P3 IMAD.MOV.U32 R14, RZ, RZ, R4.reuse ;  /* 0x000000ffff0e3224 */ /* 0x100fe400078e0004 */
[----:B------:R-:W-:Y:S02]  /*0390*/  @P5 IMAD.MOV.U32 R16, RZ, RZ, R4 ;  /* 0x000000ffff105224 */ /* 0x000fe400078e0004 */
[----:B------:R-:W-:-:S06]  /*03a0*/  VIADD R11, R11, 0x4 ;  /* 0x000000040b0b7836 */ /* 0x000fcc0000000000 */
[----:B------:R-:W-:Y:S01]  /*03b0*/  @P2 IMAD.MOV.U32 R13, RZ, RZ, R4 ;  /* 0x000000ffff0d2224 */ /* 0x000fe200078e0004 */
[----:B------:R-:W-:Y:S06]  /*03c0*/  BRA.U UP0, `(.L_x_25) ;  /* 0xfffffffd00a07547 */ /* 0x000fec000b83ffff */
[----:B------:R-:W-:Y:S01]  /*03d0*/  SHF.R.U32.HI R4, RZ, 0x17, R10 ;  /* 0x00000017ff047819 */ /* 0x000fe2000001160a */
[----:B------:R-:W-:Y:S03]  /*03e0*/  BSSY.RECONVERGENT B1, `(.L_x_26) ;  /* 0x0000029000017945 */ /* 0x000fe60003800200 */
[C---:B------:R-:W-:Y:S02]  /*03f0*/  LOP3.LUT R5, R4.reuse, 0xe0, RZ, 0xc0, !PT ;  /* 0x000000e004057812 */ /* 0x040fe400078ec0ff */
[----:B------:R-:W-:-:S03]  /*0400*/  LOP3.LUT P6, RZ, R4, 0x1f, RZ, 0xc0, !PT ;  /* 0x0000001f04ff7812 */ /* 0x000fc600078cc0ff */
[----:B------:R-:W-:-:S05]  /*0410*/  VIADD R5, R5, 0xffffff80 ;  /* 0xffffff8005057836 */ /* 0x000fca0000000000 */
[----:B------:R-:W-:-:S05]  /*0420*/  SHF.R.U32.HI R5, RZ, 0x5, R5 ;  /* 0x00000005ff057819 */ /* 0x000fca0000011605 */
[----:B------:R-:W-:-:S05]  /*0430*/  IMAD.U32 R8, R5, -0x4, RZ ;  /* 0xfffffffc05087824 */ /* 0x000fca00078e00ff */
[C---:B------:R-:W-:Y:S02]  /*0440*/  ISETP.EQ.AND P3, PT, R8.reuse, -0x18, PT ;  /* 0xffffffe80800780c */ /* 0x040fe40003f62270 */
[C---:B------:R-:W-:Y:S02]  /*0450*/  ISETP.EQ.AND P4, PT, R8.reuse, -0x14, PT ;  /* 0xffffffec0800780c */ /* 0x040fe40003f82270 */
[C---:B------:R-:W-:Y:S02]  /*0460*/  ISETP.EQ.AND P0, PT, R8.reuse, -0x10, PT ;  /* 0xfffffff00800780c */ /* 0x040fe40003f02270 */
[C---:B------:R-:W-:Y:S02]  /*0470*/  ISETP.EQ.AND P1, PT, R8.reuse, -0xc, PT ;  /* 0xfffffff40800780c */ /* 0x040fe40003f22270 */
[C---:B------:R-:W-:Y:S02]  /*0480*/  ISETP.EQ.AND P2, PT, R8.reuse, -0x8, PT ;  /* 0xfffffff80800780c */ /* 0x040fe40003f42270 */
[----:B------:R-:W-:-:S03]  /*0490*/  ISETP.EQ.AND P5, PT, R8, 0x4, PT ;  /* 0x000000040800780c */ /* 0x000fc60003fa2270 */
[----:B------:R-:W-:Y:S02]  /*04a0*/  @P3 MOV R5, R3 ;  /* 0x0000000300053202 */ /* 0x000fe40000000f00 */
[----:B------:R-:W-:Y:S01]  /*04b0*/  @P4 IMAD.MOV.U32 R6, RZ, RZ, R3 ;  /* 0x000000ffff064224 */ /* 0x000fe200078e0003 */
[C---:B------:R-:W-:Y:S01]  /*04c0*/  ISETP.EQ.AND P3, PT, R8.reuse, -0x4, PT ;  /* 0xfffffffc0800780c */ /* 0x040fe20003f62270 */
[----:B------:R-:W-:Y:S01]  /*04d0*/  @P4 IMAD.MOV.U32 R5, RZ, RZ, R12 ;  /* 0x000000ffff054224 */ /* 0x000fe200078e000c */
[----:B------:R-:W-:Y:S01]  /*04e0*/  ISETP.EQ.AND P4, PT, R8, RZ, PT ;  /* 0x000000ff0800720c */ /* 0x000fe20003f82270 */
[----:B------:R-:W-:Y:S02]  /*04f0*/  @P0 IMAD.MOV.U32 R5, RZ, RZ, R13 ;  /* 0x000000ffff050224 */ /* 0x000fe400078e000d */
[----:B------:R-:W-:Y:S02]  /*0500*/  @P1 IMAD.MOV.U32 R5, RZ, RZ, R14 ;  /* 0x000000ffff051224 */ /* 0x000fe400078e000e */
[----:B------:R-:W-:-:S02]  /*0510*/  @P2 IMAD.MOV.U32 R5, RZ, RZ, R15 ;  /* 0x000000ffff052224 */ /* 0x000fc400078e000f */
[----:B------:R-:W-:Y:S01]  /*0520*/  @P0 IMAD.MOV.U32 R6, RZ, RZ, R12 ;  /* 0x000000ffff060224 */ /* 0x000fe200078e000c */
[----:B------:R-:W-:Y:S01]  /*0530*/  @P1 MOV R6, R13 ;  /* 0x0000000d00061202 */ /* 0x000fe20000000f00 */
[----:B------:R-:W-:Y:S02]  /*0540*/  @P2 IMAD.MOV.U32 R6, RZ, RZ, R14 ;  /* 0x000000ffff062224 */ /* 0x000fe400078e000e */
[----:B------:R-:W-:Y:S01]  /*0550*/  @P3 MOV R5, R16 ;  /* 0x0000001000053202 */ /* 0x000fe20000000f00 */
[----:B------:R-:W-:Y:S02]  /*0560*/  @P3 IMAD.MOV.U32 R6, RZ, RZ, R15 ;  /* 0x000000ffff063224 */ /* 0x000fe400078e000f */
[----:B------:R-:W-:Y:S02]  /*0570*/  @P4 IMAD.MOV.U32 R5, RZ, RZ, R0 ;  /* 0x000000ffff054224 */ /* 0x000fe400078e0000 */
[----:B------:R-:W-:Y:S02]  /*0580*/  @P4 IMAD.MOV.U32 R6, RZ, RZ, R16 ;  /* 0x000000ffff064224 */ /* 0x000fe400078e0010 */
[----:B------:R-:W-:-:S02]  /*0590*/  @P5 IMAD.MOV.U32 R6, RZ, RZ, R0 ;  /* 0x000000ffff065224 */ /* 0x000fc400078e0000 */
[----:B------:R-:W-:Y:S01]  /*05a0*/  IMAD.MOV.U32 R11, RZ, RZ, R5 ;  /* 0x000000ffff0b7224 */ /* 0x000fe200078e0005 */
[----:B------:R-:W-:Y:S06]  /*05b0*/  @!P6 BRA `(.L_x_27) ;  /* 0x00000000002ce947 */ /* 0x000fec0003800000 */
[----:B------:R-:W-:Y:S01]  /*05c0*/  @P0 MOV R5, R3 ;  /* 0x0000000300050202 */ /* 0x000fe20000000f00 */
[----:B------:R-:W-:Y:S01]  /*05d0*/  @P1 IMAD.MOV.U32 R5, RZ, RZ, R12 ;  /* 0x000000ffff051224 */ /* 0x000fe200078e000c */
[----:B------:R-:W-:Y:S01]  /*05e0*/  ISETP.EQ.AND P0, PT, R8, 0x8, PT ;  /* 0x000000080800780c */ /* 0x000fe20003f02270 */
[----:B------:R-:W-:Y:S01]  /*05f0*/  @P2 IMAD.MOV.U32 R5, RZ, RZ, R13 ;  /* 0x000000ffff052224 */ /* 0x000fe200078e000d */
[----:B------:R-:W-:Y:S01]  /*0600*/  LOP3.LUT R4, R4, 0x1f, RZ, 0xc0, !PT ;  /* 0x0000001f04047812 */ /* 0x000fe200078ec0ff */
[----:B------:R-:W-:Y:S02]  /*0610*/  @P3 IMAD.MOV.U32 R5, RZ, RZ, R14 ;  /* 0x000000ffff053224 */ /* 0x000fe400078e000e */
[----:B------:R-:W-:Y:S01]  /*0620*/  @P4 IMAD.MOV.U32 R5, RZ, RZ, R15 ;  /* 0x000000ffff054224 */ /* 0x000fe200078e000f */
[----:B------:R-:W-:Y:S02]  /*0630*/  @P5 MOV R5, R16 ;  /* 0x0000001000055202 */ /* 0x000fe40000000f00 */
[----:B------:R-:W-:-:S05]  /*0640*/  SHF.L.W.U32.HI R11, R6, R4, R11 ;  /* 0x00000004060b7219 */ /* 0x000fca0000010e0b */
[----:B------:R-:W-:-:S05]  /*0650*/  @P0 IMAD.MOV.U32 R5, RZ, RZ, R0 ;  /* 0x000000ffff050224 */ /* 0x000fca00078e0000 */
[----:B------:R-:W-:-:S07]  /*0660*/  SHF.L.W.U32.HI R6, R5, R4, R6 ;  /* 0x0000000405067219 */ /* 0x000fce0000010e06 */
.L_x_27:
[----:B------:R-:W-:Y:S05]  /*0670*/  BSYNC.RECONVERGENT B1 ;  /* 0x0000000000017941 */ /* 0x000fea0003800200 */
.L_x_26:
        /* <DEDUP_REMOVED lines=12> */
[----:B------:R-:W-:-:S03]  /*0740*/  ISETP.GE.AND P1, PT, R0, RZ, PT ;  /* 0x000000ff0000720c */ /* 0x000fc60003f26270 */
[----:B------:R-:W-:-:S04]  /*0750*/  IMAD.MOV R0, RZ, RZ, -R6 ;  /* 0x000000ffff007224 */ /* 0x000fc800078e0a06 */
[----:B------:R-:W-:Y:S01]  /*0760*/  @!P0 IMAD.MOV.U32 R6, RZ, RZ, R0 ;  /* 0x000000ffff068224 */ /* 0x000fe200078e0000 */
[----:B0-----:R-:W-:-:S10]  /*0770*/  DMUL R4, R4, UR4 ;  /* 0x0000000404047c28 */ /* 0x001fd40008000000 */
[----:B------:R-:W0:Y:S02]  /*0780*/  F2F.F32.F64 R4, R4 ;  /* 0x0000000400047310 */ /* 0x000e240000301000 */
[----:B0-----:R-:W-:-:S07]  /*0790*/  FSEL R0, -R4, R4, !P1 ;  /* 0x0000000404007208 */ /* 0x001fce0004800100 */
.L_x_24:
[----:B------:R-:W-:Y:S05]  /*07a0*/  BSYNC.RECONVERGENT B0 ;  /* 0x0000000000007941 */ /* 0x000fea0003800200 */
.L_x_23:
[----:B------:R-:W-:Y:S01]  /*07b0*/  MOV R8, 0x37cbac00 ;  /* 0x37cbac0000087802 */ /* 0x000fe20000000f00 */
[----:B------:R-:W-:Y:S01]  /*07c0*/  FMUL R11, R0, R0 ;  /* 0x00000000000b7220 */ /* 0x000fe20000400000 */
[----:B------:R-:W-:Y:S01]  /*07d0*/  IMAD.MOV.U32 R9, RZ, RZ, 0x394d4153 ;  /* 0x394d4153ff097424 */ /* 0x000fe200078e00ff */
[----:B------:R-:W-:Y:S01]  /*07e0*/  LOP3.LUT R20, R6, 0x1, RZ, 0xc0, !PT ;  /* 0x0000000106147812 */ /* 0x000fe200078ec0ff */
[----:B------:R-:W-:Y:S01]  /*07f0*/  BSSY.RECONVERGENT B0, `(.L_x_28) ;  /* 0x0000080000007945 */ /* 0x000fe20003800200 */
[C---:B------:R-:W-:Y:S01]  /*0800*/  FFMA R4, R11.reuse, R8, -0.0013887860113754868507 ;  /* 0xbab607ed0b047423 */ /* 0x040fe20000000008 */
[C---:B------:R-:W-:Y:S01]  /*0810*/  FFMA R18, R11.reuse, -R9, 0.0083327032625675201416 ;  /* 0x3c0885e40b127423 */ /* 0x040fe20000000809 */
[C---:B------:R-:W-:Y:S01]  /*0820*/  FFMA R17, R11.reuse, R0, RZ ;  /* 0x000000000b117223 */ /* 0x040fe200000000ff */
[----:B------:R-:W-:Y:S01]  /*0830*/  ISETP.NE.U32.AND P0, PT, R20, 0x1, PT ;  /* 0x000000011400780c */ /* 0x000fe20003f05070 */
[C---:B------:R-:W-:Y:S01]  /*0840*/  FFMA R4, R11.reuse, R4, 0.041666727513074874878 ;  /* 0x3d2aaabb0b047423 */ /* 0x040fe20000000004 */
[----:B------:R-:W-:Y:S01]  /*0850*/  FFMA R19, R11, R18, -0.16666662693023681641 ;  /* 0xbe2aaaa80b137423 */ /* 0x000fe20000000012 */
[----:B------:R-:W-:-:S02]  /*0860*/  LOP3.LUT P1, RZ, R6, 0x2, RZ, 0xc0, !PT ;  /* 0x0000000206ff7812 */ /* 0x000fc4000782c0ff */
[----:B------:R-:W-:Y:S01]  /*0870*/  FFMA R18, R11, R4, -0.4999999701976776123 ;  /* 0xbeffffff0b127423 */ /* 0x000fe20000000004 */
[----:B------:R-:W-:Y:S01]  /*0880*/  FFMA R17, R17, R19, R0 ;  /* 0x0000001311117223 */ /* 0x000fe20000000000 */
[----:B------:R-:W0:Y:S01]  /*0890*/  LDC.64 R4, c[0x0][0x388] ;  /* 0x0000e200ff047b82 */ /* 0x000e220000000a00 */
[----:B------:R-:W-:Y:S02]  /*08a0*/  VIADD R0, R6, 0x1 ;  /* 0x0000000106007836 */ /* 0x000fe40000000000 */
[----:B------:R-:W-:Y:S01]  /*08b0*/  FFMA R18, R11, R18, 1 ;  /* 0x3f8000000b127423 */ /* 0x000fe20000000012 */
[C---:B------:R-:W-:Y:S01]  /*08c0*/  FMUL R11, R10.reuse, -0.63661974668502807617 ;  /* 0xbf22f9830a0b7820 */ /* 0x040fe20000400000 */
[----:B------:R-:W-:Y:S02]  /*08d0*/  FSETP.GE.AND P3, PT, |R10|, 105615, PT ;  /* 0x47ce47800a00780b */ /* 0x000fe40003f66200 */
[----:B------:R-:W-:Y:S02]  /*08e0*/  LOP3.LUT P2, RZ, R0, 0x2, RZ, 0xc0, !PT ;  /* 0x0000000200ff7812 */ /* 0x000fe4000784c0ff */
[----:B------:R-:W-:Y:S01]  /*08f0*/  FSEL R0, R18, R17, !P0 ;  /* 0x0000001112007208 */ /* 0x000fe20004000000 */
[----:B------:R-:W1:Y:S01]  /*0900*/  F2I.NTZ R11, R11 ;  /* 0x0000000b000b7305 */ /* 0x000e620000203100 */
[----:B------:R-:W-:-:S02]  /*0910*/  FSEL R17, R17, R18, !P0 ;  /* 0x0000001211117208 */ /* 0x000fc40004000000 */
[----:B------:R-:W-:Y:S02]  /*0920*/  FSEL R0, R0, -R0, !P1 ;  /* 0x8000000000007208 */ /* 0x000fe40004800000 */
[----:B------:R-:W-:-:S03]  /*0930*/  FSEL R6, R17, -R17, !P2 ;  /* 0x8000001111067208 */ /* 0x000fc60005000000 */
[----:B------:R-:W-:Y:S02]  /*0940*/  FMUL R18, RZ, R0 ;  /* 0x00000000ff127220 */ /* 0x000fe40000400000 */
[-C--:B------:R-:W-:Y:S02]  /*0950*/  FMUL R17, RZ, R6.reuse ;  /* 0x00000006ff117220 */ /* 0x080fe40000400000 */
[C---:B-----5:R-:W-:Y:S02]  /*0960*/  FFMA R6, R7.reuse, R6, -R18 ;  /* 0x0000000607067223 */ /* 0x060fe40000000812 */
[----:B------:R-:W-:Y:S01]  /*0970*/  FFMA R7, R7, R0, R17 ;  /* 0x0000000007077223 */ /* 0x000fe20000000011 */
[----:B0-----:R-:W-:Y:S01]  /*0980*/  IMAD.WIDE R4, R2, 0x8, R4 ;  /* 0x0000000802047825 */ /* 0x001fe200078e0204 */
[----:B-1----:R-:W-:-:S04]  /*0990*/  I2FP.F32.S32 R17, R11 ;  /* 0x0000000b00117245 */ /* 0x002fc80000201400 */
[----:B------:R0:W-:Y:S01]  /*09a0*/  STG.E.64 desc[UR6][R4.64], R6 ;  /* 0x0000000604007986 */ /* 0x0001e2000c101b06 */
[----:B------:R-:W-:-:S04]  /*09b0*/  FFMA R0, R17, -1.5707962512969970703, -R10 ;  /* 0xbfc90fda11007823 */ /* 0x000fc8000000080a */
[----:B------:R-:W-:-:S04]  /*09c0*/  FFMA R0, R17, -7.5497894158615963534e-08, R0 ;  /* 0xb3a2216811007823 */ /* 0x000fc80000000000 */
[----:B------:R-:W-:Y:S01]  /*09d0*/  FFMA R0, R17, -5.3903029534742383927e-15, R0 ;  /* 0xa7c234c511007823 */ /* 0x000fe20000000000 */
[----:B------:R-:W-:Y:S06]  /*09e0*/  @!P3 BRA `(.L_x_29) ;  /* 0x000000040080b947 */ /* 0x000fec0003800000 */
[C---:B------:R-:W-:Y:S01]  /*09f0*/  FSETP.NEU.AND P0, PT, |R10|.reuse, +INF , PT ;  /* 0x7f8000000a00780b */ /* 0x040fe20003f0d200 */
[----:B0-----:R-:W-:-:S12]  /*0a00*/  FADD R4, -R10, -RZ ;  /* 0x800000ff0a047221 */ /* 0x001fd80000000100 */
[----:B------:R-:W-:Y:S01]  /*0a10*/  @!P0 FMUL R0, RZ, -R10 ;  /* 0x8000000aff008220 */ /* 0x000fe20000400000 */
[----:B------:R-:W-:Y:S01]  /*0a20*/  @!P0 IMAD.MOV.U32 R11, RZ, RZ, RZ ;  /* 0x000000ffff0b8224 */ /* 0x000fe200078e00ff */
[----:B------:R-:W-:Y:S06]  /*0a30*/  @!P0 BRA `(.L_x_29) ;  /* 0x00000004006c8947 */ /* 0x000fec0003800000 */
[----:B------:R-:W-:Y:S02]  /*0a40*/  IMAD.SHL.U32 R5, R4, 0x100, RZ ;  /* 0x0000010004057824 */ /* 0x000fe400078e00ff */
[----:B------:R-:W-:Y:S02]  /*0a50*/  HFMA2 R0, -RZ, RZ, 0, 0 ;  /* 0x00000000ff007431 */ /* 0x000fe400000001ff */
[----:B------:R-:W-:Y:S01]  /*0a60*/  IMAD.MOV.U32 R17, RZ, RZ, RZ ;  /* 0x000000ffff117224 */ /* 0x000fe200078e00ff */
[----:B------:R-:W0:Y:S01]  /*0a70*/  LDCU.64 UR8, c[0x4][URZ] ;  /* 0x01000000ff0877ac */ /* 0x000e220008000a00 */
[----:B------:R-:W-:Y:S01]  /*0a80*/  LOP3.LUT R5, R5, 0x80000000, RZ, 0xfc, !PT ;  /* 0x8000000005057812 */ /* 0x000fe200078efcff */
[----:B------:R-:W-:Y:S01]  /*0a90*/  UMOV UR5, URZ ;  /* 0x000000ff00057c82 */ /* 0x000fe20008000000 */
[----:B------:R-:W-:-:S05]  /*0aa0*/  UMOV UR4, URZ ;  /* 0x000000ff00047c82 */ /* 0x000fca0008000000 */
.L_x_30:
[----:B0-----:R-:W-:Y:S02]  /*0ab0*/  IMAD.U32 R10, RZ, RZ, UR8 ;  /* 0x00000008ff0a7e24 */ /* 0x001fe4000f8e00ff */
[----:B------:R-:W-:-:S05]  /*0ac0*/  IMAD.U32 R11, RZ, RZ, UR9 ;  /* 0x00000009ff0b7e24 */ /* 0x000fca000f8e00ff */
        /* <DEDUP_REMOVED lines=10> */
[C---:B------:R-:W-:Y:S02]  /*0b70*/  ISETP.EQ.AND P5, PT, R17.reuse, 0x14, PT ;  /* 0x000000141100780c */ /* 0x040fe40003fa2270 */
[----:B------:R-:W-:Y:S01]  /*0b80*/  IADD3 R17, PT, PT, R17, 0x4, RZ ;  /* 0x0000000411117810 */ /* 0x000fe20007ffe0ff */
[----:B--2---:R-:W-:-:S03]  /*0b90*/  IMAD.WIDE.U32 R6, R6, R5, RZ ;  /* 0x0000000506067225 */ /* 0x004fc600078e00ff */
[----:B------:R-:W-:-:S04]  /*0ba0*/  IADD3 R6, P6, PT, R6, R0, RZ ;  /* 0x0000000006067210 */ /* 0x000fc80007fde0ff */
[----:B------:R-:W-:Y:S01]  /*0bb0*/  IADD3.X R0, PT, PT, R7, UR5, RZ, P6, !PT ;  /* 0x0000000507007c10 */ /* 0x000fe2000b7fe4ff */
[--C-:B------:R-:W-:Y:S01]  /*0bc0*/  @P0 IMAD.MOV.U32 R3, RZ, RZ, R6.reuse ;  /* 0x000000ffff030224 */ /* 0x100fe200078e0006 */
[----:B------:R-:W-:Y:S01]  /*0bd0*/  @P1 MOV R12, R6 ;  /* 0x00000006000c1202 */ /* 0x000fe20000000f00 */
        /* <DEDUP_REMOVED lines=20> */
[----:B------:R-:W-:Y:S01]  /*0d20*/  @P4 IMAD.MOV.U32 R7, RZ, RZ, R3 ;  /* 0x000000ffff074224 */ /* 0x000fe200078e0003 */
[----:B------:R-:W-:Y:S01]  /*0d30*/  @P4 MOV R6, R12 ;  /* 0x0000000c00064202 */ /* 0x000fe20000000f00 */
[----:B------:R-:W-:Y:S01]  /*0d40*/  @P2 IMAD.MOV.U32 R6, RZ, RZ, R13 ;  /* 0x000000ffff062224 */ /* 0x000fe200078e000d */
[----:B------:R-:W-:Y:S01]  /*0d50*/  ISETP.EQ.AND P4, PT, R11, 0x4, PT ;  /* 0x000000040b00780c */ /* 0x000fe20003f82270 */
[----:B------:R-:W-:Y:S02]  /*0d60*/  @P1 IMAD.MOV.U32 R6, RZ, RZ, R14 ;  /* 0x000000ffff061224 */ /* 0x000fe400078e000e */
[----:B------:R-:W-:Y:S02]  /*0d70*/  @P0 IMAD.MOV.U32 R6, RZ, RZ, R15 ;  /* 0x000000ffff060224 */ /* 0x000fe400078e000f */
[----:B------:R-:W-:-:S02]  /*0d80*/  @P2 IMAD.MOV.U32 R7, RZ, RZ, R12 ;  /* 0x000000ffff072224 */ /* 0x000fc400078e000c */
[----:B------:R-:W-:Y:S01]  /*0d90*/  @P1 IMAD.MOV.U32 R7, RZ, RZ, R13 ;  /* 0x000000ffff071224 */ /* 0x000fe200078e000d */
[----:B------:R-:W-:Y:S01]  /*0da0*/  @P0 MOV R7, R14 ;  /* 0x0000000e00070202 */ /* 0x000fe20000000f00 */
[--C-:B------:R-:W-:Y:S01]  /*0db0*/  @P3 IMAD.MOV.U32 R6, RZ, RZ, R16.reuse ;  /* 0x000000ffff063224 */ /* 0x100fe200078e0010 */
[----:B------:R-:W-:Y:S01]  /*0dc0*/  @P5 MOV R6, R0 ;  /* 0x0000000000065202 */ /* 0x000fe20000000f00 */
[----:B------:R-:W-:Y:S02]  /*0dd0*/  @P3 IMAD.MOV.U32 R7, RZ, RZ, R15 ;  /* 0x000000ffff073224 */ /* 0x000fe400078e000f */
[----:B------:R-:W-:Y:S02]  /*0de0*/  @P5 IMAD.MOV.U32 R7, RZ, RZ, R16 ;  /* 0x000000ffff075224 */ /* 0x000fe400078e0010 */
[----:B------:R-:W-:Y:S02]  /*0df0*/  @P4 IMAD.MOV.U32 R7, RZ, RZ, R0 ;  /* 0x000000ffff074224 */ /* 0x000fe400078e0000 */
[----:B------:R-:W-:Y:S01]  /*0e00*/  IMAD.MOV.U32 R10, RZ, RZ, R6 ;  /* 0x000000ffff0a7224 */ /* 0x000fe200078e0006 */
[----:B------:R-:W-:Y:S06]  /*0e10*/  @!P6 BRA `(.L_x_32) ;  /* 0x000000000028e947 */ /* 0x000fec0003800000 */
[----:B------:R-:W-:Y:S01]  /*0e20*/  @P1 IMAD.MOV.U32 R3, RZ, RZ, R12 ;  /* 0x000000ffff031224 */ /* 0x000fe200078e000c */
[----:B------:R-:W-:Y:S01]  /*0e30*/  LOP3.LUT R5, R5, 0x1f, RZ, 0xc0, !PT ;  /* 0x0000001f05057812 */ /* 0x000fe200078ec0ff */
[----:B------:R-:W-:Y:S01]  /*0e40*/  @P0 IMAD.MOV.U32 R3, RZ, RZ, R13 ;  /* 0x000000ffff030224 */ /* 0x000fe200078e000d */
[----:B------:R-:W-:Y:S02]  /*0e50*/  ISETP.EQ.AND P0, PT, R11, 0x8, PT ;  /* 0x000000080b00780c */ /* 0x000fe40003f02270 */
[----:B------:R-:W-:Y:S01]  /*0e60*/  @P3 MOV R3, R14 ;  /* 0x0000000e00033202 */ /* 0x000fe20000000f00 */
[----:B------:R-:W-:Y:S01]  /*0e70*/  @P5 IMAD.MOV.U32 R3, RZ, RZ, R15 ;  /* 0x000000ffff035224 */ /* 0x000fe200078e000f */
[----:B------:R-:W-:Y:S01]  /*0e80*/  SHF.L.W.U32.HI R10, R7, R5, R10 ;  /* 0x00000005070a7219 */ /* 0x000fe20000010e0a */
[----:B------:R-:W-:-:S08]  /*0e90*/  @P4 IMAD.MOV.U32 R3, RZ, RZ, R16 ;  /* 0x000000ffff034224 */ /* 0x000fd000078e0010 */
[----:B------:R-:W-:-:S05]  /*0ea0*/  @P0 IMAD.MOV.U32 R3, RZ, RZ, R0 ;  /* 0x000000ffff030224 */ /* 0x000fca00078e0000 */
[----:B------:R-:W-:-:S07]  /*0eb0*/  SHF.L.W.U32.HI R7, R3, R5, R7 ;  /* 0x0000000503077219 */ /* 0x000fce0000010e07 */
.L_x_32:
[----:B------:R-:W-:Y:S05]  /*0ec0*/  BSYNC.RECONVERGENT B1 ;  /* 0x0000000000017941 */ /* 0x000fea0003800200 */
.L_x_31:
        /* <DEDUP_REMOVED lines=18> */
.L_x_29:
[----:B------:R-:W-:Y:S05]  /*0ff0*/  BSYNC.RECONVERGENT B0 ;  /* 0x0000000000007941 */ /* 0x000fea0003800200 */
.L_x_28:
[----:B------:R-:W-:Y:S01]  /*1000*/  FMUL R3, R0, R0 ;  /* 0x0000000000037220 */ /* 0x000fe20000400000 */
[----:B0-----:R-:W0:Y:S01]  /*1010*/  LDC.64 R4, c[0x0][0x390] ;  /* 0x0000e400ff047b82 */ /* 0x001e220000000a00 */
[----:B------:R-:W-:Y:S02]  /*1020*/  LOP3.LUT P1, RZ, R11, 0x2, RZ, 0xc0, !PT ;  /* 0x000000020bff7812 */ /* 0x000fe4000782c0ff */
[C---:B------:R-:W-:Y:S01]  /*1030*/  FFMA R8, R3.reuse, R8, -0.0013887860113754868507 ;  /* 0xbab607ed03087423 */ /* 0x040fe20000000008 */
[C---:B------:R-:W-:Y:S01]  /*1040*/  FFMA R6, R3.reuse, -R9, 0.0083327032625675201416 ;  /* 0x3c0885e403067423 */ /* 0x040fe20000000809 */
[----:B------:R-:W-:Y:S01]  /*1050*/  FFMA R7, R3, R0, RZ ;  /* 0x0000000003077223 */ /* 0x000fe200000000ff */
[----:B------:R-:W-:Y:S01]  /*1060*/  LOP3.LUT R9, R11, 0x1, RZ, 0xc0, !PT ;  /* 0x000000010b097812 */ /* 0x000fe200078ec0ff */
[C---:B------:R-:W-:Y:S01]  /*1070*/  FFMA R8, R3.reuse, R8, 0.041666727513074874878 ;  /* 0x3d2aaabb03087423 */ /* 0x040fe20000000008 */
[----:B------:R-:W-:Y:S02]  /*1080*/  FFMA R6, R3, R6, -0.16666662693023681641 ;  /* 0xbe2aaaa803067423 */ /* 0x000fe40000000006 */
[----:B------:R-:W-:Y:S01]  /*1090*/  ISETP.NE.U32.AND P0, PT, R9, 0x1, PT ;  /* 0x000000010900780c */ /* 0x000fe20003f05070 */
[----:B------:R-:W-:Y:S01]  /*10a0*/  FFMA R8, R3, R8, -0.4999999701976776123 ;  /* 0xbeffffff03087423 */ /* 0x000fe20000000008 */
[----:B------:R-:W-:Y:S01]  /*10b0*/  FFMA R7, R7, R6, R0 ;  /* 0x0000000607077223 */ /* 0x000fe20000000000 */
[----:B------:R-:W-:-:S02]  /*10c0*/  VIADD R0, R11, 0x1 ;  /* 0x000000010b007836 */ /* 0x000fc40000000000 */
[----:B------:R-:W-:-:S03]  /*10d0*/  FFMA R8, R3, R8, 1 ;  /* 0x3f80000003087423 */ /* 0x000fc60000000008 */
[----:B------:R-:W-:Y:S02]  /*10e0*/  LOP3.LUT P2, RZ, R0, 0x2, RZ, 0xc0, !PT ;  /* 0x0000000200ff7812 */ /* 0x000fe4000784c0ff */
[----:B------:R-:W-:Y:S02]  /*10f0*/  FSEL R0, R8, R7, !P0 ;  /* 0x0000000708007208 */ /* 0x000fe40004000000 */
[----:B------:R-:W-:Y:S01]  /*1100*/  FSEL R7, R7, R8, !P0 ;  /* 0x0000000807077208 */ /* 0x000fe20004000000 */
[----:B0-----:R-:W-:Y:S01]  /*1110*/  IMAD.WIDE R4, R2, 0x8, R4 ;  /* 0x0000000802047825 */ /* 0x001fe200078e0204 */
[----:B------:R-:W-:Y:S02]  /*1120*/  FSEL R3, R0, -R0, !P1 ;  /* 0x8000000000037208 */ /* 0x000fe40004800000 */
[----:B------:R-:W-:-:S05]  /*1130*/  FSEL R2, R7, -R7, !P2 ;  /* 0x8000000707027208 */ /* 0x000fca0005000000 */
[----:B------:R-:W-:Y:S01]  /*1140*/  STG.E.64 desc[UR6][R4.64], R2 ;  /* 0x0000000204007986 */ /* 0x000fe2000c101b06 */
[----:B------:R-:W-:Y:S05]  /*1150*/  EXIT ;  /* 0x000000000000794d */ /* 0x000fea0003800000 */
.L_x_33:
        /* <DEDUP_REMOVED lines=10> */
.L_x_93:


//--------------------- .text._Z7sr_postP6float2i --------------------------
	.section	.text._Z7sr_postP6float2i,"ax",@progbits
	.align	128
        .global         _Z7sr_postP6float2i
        .type           _Z7sr_postP6float2i,@function
        .size           _Z7sr_postP6float2i,(.L_x_86 - _Z7sr_postP6float2i)
        .other          _Z7sr_postP6float2i,@"STO_CUDA_ENTRY STV_DEFAULT"
_Z7sr_postP6float2i:
.text._Z7sr_postP6float2i:
[----:B------:R-:W0:Y:S01]  /*0000*/  LDC R1, c[0x0][0x37c] ;  /* 0x0000df00ff017b82 */ /* 0x000e220000000800 */
[----:B------:R-:W1:Y:S07]  /*0010*/  S2R R4, SR_TID.X ;  /* 0x0000000000047919 */ /* 0x000e6e0000002100 */
[----:B------:R-:W2:Y:S01]  /*0020*/  LDC R25, c[0x0][0x388] ;  /* 0x0000e200ff197b82 */ /* 0x000ea20000000800 */
[----:B0-----:R-:W-:-:S07]  /*0030*/  VIADD R1, R1, 0xffffffe0 ;  /* 0xffffffe001017836 */ /* 0x001fce0000000000 */
[----:B------:R-:W1:Y:S08]  /*0040*/  S2UR UR4, SR_CTAID.X ;  /* 0x00000000000479c3 */ /* 0x000e700000002500 */
[----:B------:R-:W1:Y:S01]  /*0050*/  LDC R3, c[0x0][0x360] ;  /* 0x0000d800ff037b82 */ /* 0x000e620000000800 */
[----:B--2---:R-:W-:-:S04]  /*0060*/  SHF.R.S32.HI R0, RZ, 0x1f, R25 ;  /* 0x0000001fff007819 */ /* 0x004fc80000011419 */
[----:B------:R-:W-:Y:S01]  /*0070*/  LEA.HI R2, R0, R25, RZ, 0x2 ;  /* 0x0000001900027211 */ /* 0x000fe200078f10ff */
[----:B-1----:R-:W-:-:S03]  /*0080*/  IMAD R0, R3, UR4, R4 ;  /* 0x0000000403007c24 */ /* 0x002fc6000f8e0204 */
[----:B------:R-:W-:-:S04]  /*0090*/  SHF.R.S32.HI R3, RZ, 0x2, R2 ;  /* 0x00000002ff037819 */ /* 0x000fc80000011402 */
[----:B------:R-:W-:-:S13]  /*00a0*/  ISETP.GE.AND P0, PT, R0, R3, PT ;  /* 0x000000030000720c */ /* 0x000fda0003f06270 */
[----:B------:R-:W-:Y:S05]  /*00b0*/  @P0 EXIT ;  /* 0x000000000000094d */ /* 0x000fea0003800000 */
[----:B------:R-:W0:Y:S01]  /*00c0*/  LDC.64 R6, c[0x0][0x380] ;  /* 0x0000e000ff067b82 */ /* 0x000e220000000a00 */
[----:B------:R-:W1:Y:S01]  /*00d0*/  LDCU.64 UR6, c[0x0][0x358] ;  /* 0x00006b00ff0677ac */ /* 0x000e620008000a00 */
[----:B------:R-:W-:Y:S01]  /*00e0*/  LEA.HI R3, R25, R25, RZ, 0x1 ;  /* 0x0000001919037211 */ /* 0x000fe200078f08ff */
[----:B------:R-:W-:-:S03]  /*00f0*/  IMAD.SHL.U32 R19, R0, 0x2, RZ ;  /* 0x0000000200137824 */ /* 0x000fc600078e00ff */
[----:B------:R-:W-:Y:S01]  /*0100*/  LEA.HI.SX32 R3, R3, R0, 0x1f ;  /* 0x0000000003037211 */ /* 0x000fe200078ffaff */
[----:B0-----:R-:W-:-:S04]  /*0110*/  IMAD.WIDE R18, R19, 0x8, R6 ;  /* 0x0000000813127825 */ /* 0x001fc800078e0206 */
[----:B------:R-:W-:Y:S01]  /*0120*/  IMAD.WIDE R6, R3, 0x8, R6 ;  /* 0x0000000803067825 */ /* 0x000fe200078e0206 */
[----:B-1----:R-:W2:Y:S04]  /*0130*/  LDG.E.64 R8, desc[UR6][R18.64] ;  /* 0x0000000612087981 */ /* 0x002ea8000c1e1b00 */
[----:B------:R-:W2:Y:S04]  /*0140*/  LDG.E.64 R16, desc[UR6][R6.64] ;  /* 0x0000000606107981 */ /* 0x000ea8000c1e1b00 */
[----:B------:R-:W3:Y:S04]  /*0150*/  LDG.E.64 R12, desc[UR6][R18.64+0x8] ;  /* 0x00000806120c7981 */ /* 0x000ee8000c1e1b00 */
[----:B------:R-:W3:Y:S01]  /*0160*/  LDG.E.64 R4, desc[UR6][R6.64+0x8] ;  /* 0x0000080606047981 */ /* 0x000ee2000c1e1b00 */
[----:B------:R-:W0:Y:S01]  /*0170*/  I2F.F64 R24, R25 ;  /* 0x0000001900187312 */ /* 0x000e220000201c00 */
[----:B------:R-:W-:Y:S01]  /*0180*/  IMAD.MOV.U32 R2, RZ, RZ, 0x1 ;  /* 0x00000001ff027424 */ /* 0x000fe200078e00ff */
[----:B------:R-:W-:Y:S01]  /*0190*/  UMOV UR4, 0x54442d18 ;  /* 0x54442d1800047882 */ /* 0x000fe20000000000 */
[----:B------:R-:W-:Y:S01]  /*01a0*/  UMOV UR5, 0x401921fb ;  /* 0x401921fb00057882 */ /* 0x000fe20000000000 */
[----:B------:R-:W-:Y:S04]  /*01b0*/  BSSY.RECONVERGENT B0, `(.L_x_34) ;  /* 0x000001e000007945 */ /* 0x000fe80003800200 */
[----:B0-----:R-:W0:Y:S02]  /*01c0*/  MUFU.RCP64H R3, R25 ;  /* 0x0000001900037308 */ /* 0x001e240000001800 */
[----:B0-----:R-:W-:-:S08]  /*01d0*/  DFMA R10, -R24, R2, 1 ;  /* 0x3ff00000180a742b */ /* 0x001fd00000000102 */
[----:B------:R-:W-:-:S08]  /*01e0*/  DFMA R10, R10, R10, R10 ;  /* 0x0000000a0a0a722b */ /* 0x000fd0000000000a */
[----:B------:R-:W-:Y:S02]  /*01f0*/  DFMA R2, R2, R10, R2 ;  /* 0x0000000a0202722b */ /* 0x000fe40000000002 */
[----:B------:R-:W0:Y:S06]  /*0200*/  I2F.F64 R10, R0 ;  /* 0x00000000000a7312 */ /* 0x000e2c0000201c00 */
[----:B------:R-:W-:-:S08]  /*0210*/  DFMA R14, -R24, R2, 1 ;  /* 0x3ff00000180e742b */ /* 0x000fd00000000102 */
[----:B------:R-:W-:Y:S02]  /*0220*/  DFMA R2, R2, R14, R2 ;  /* 0x0000000e0202722b */ /* 0x000fe40000000002 */
[----:B0-----:R-:W-:-:S08]  /*0230*/  DMUL R10, R10, -UR4 ;  /* 0x800000040a0a7c28 */ /* 0x001fd00008000000 */
[----:B------:R-:W-:Y:S02]  /*0240*/  DMUL R14, R10, R2 ;  /* 0x000000020a0e7228 */ /* 0x000fe40000000000 */
[----:B------:R-:W-:-:S06]  /*0250*/  FSETP.GEU.AND P1, PT, |R11|, 6.5827683646048100446e-37, PT ;  /* 0x036000000b00780b */ /* 0x000fcc0003f2e200 */
[----:B------:R-:W-:-:S08]  /*0260*/  DFMA R20, -R24, R14, R10 ;  /* 0x0000000e1814722b */ /* 0x000fd0000000010a */
[----:B------:R-:W-:-:S10]  /*0270*/  DFMA R2, R2, R20, R14 ;  /* 0x000000140202722b */ /* 0x000fd4000000000e */
[----:B------:R-:W-:-:S05]  /*0280*/  FFMA R0, RZ, R25, R3 ;  /* 0x00000019ff007223 */ /* 0x000fca0000000003 */
[----:B------:R-:W-:Y:S01]  /*0290*/  FSETP.GT.AND P0, PT, |R0|, 1.469367938527859385e-39, PT ;  /* 0x001000000000780b */ /* 0x000fe20003f04200 */
[C-C-:B--2---:R-:W-:Y:S01]  /*02a0*/  FADD R22, R8.reuse, R16.reuse ;  /* 0x0000001008167221 */ /* 0x144fe20000000000 */
[C-C-:B------:R-:W-:Y:S01]  /*02b0*/  FADD R23, R9.reuse, R17.reuse ;  /* 0x0000001109177221 */ /* 0x140fe20000000000 */
[----:B------:R-:W-:Y:S01]  /*02c0*/  FADD R14, R9, -R17 ;  /* 0x80000011090e7221 */ /* 0x000fe20000000000 */
[----:B------:R-:W-:-:S03]  /*02d0*/  FADD R15, R8, -R16 ;  /* 0x80000010080f7221 */ /* 0x000fc60000000000 */
[----:B------:R0:W-:Y:S01]  /*02e0*/  STG.E.64 desc[UR6][R18.64], R22 ;  /* 0x0000001612007986 */ /* 0x0001e2000c101b06 */
[C-C-:B---3--:R-:W-:Y:S01]  /*02f0*/  FADD R20, R12.reuse, R4.reuse ;  /* 0x000000040c147221 */ /* 0x148fe20000000000 */
[C-C-:B------:R-:W-:Y:S01]  /*0300*/  FADD R21, R13.reuse, R5.reuse ;  /* 0x000000050d157221 */ /* 0x140fe20000000000 */
[----:B------:R-:W-:Y:S01]  /*0310*/  FADD R9, R12, -R4 ;  /* 0x800000040c097221 */ /* 0x000fe20000000000 */
[----:B------:R-:W-:-:S03]  /*0320*/  FADD R12, R13, -R5 ;  /* 0x800000050d0c7221 */ /* 0x000fc60000000000 */
[----:B------:R0:W-:Y:S01]  /*0330*/  STG.E.64 desc[UR6][R18.64+0x8], R20 ;  /* 0x0000081412007986 */ /* 0x0001e2000c101b06 */
[----:B------:R-:W-:Y:S05]  /*0340*/  @P0 BRA P1, `(.L_x_35) ;  /* 0x0000000000100947 */ /* 0x000fea0000800000 */
[----:B------:R-:W-:-:S07]  /*0350*/  MOV R8, 0x370 ;  /* 0x0000037000087802 */ /* 0x000fce0000000f00 */
[----:B0-----:R-:W-:Y:S05]  /*0360*/  CALL.REL.NOINC `($__internal_1_$__cuda_sm20_div_rn_f64_full) ;  /* 0x0000000800d47944 */ /* 0x001fea0003c00000 */
[----:B------:R-:W-:Y:S02]  /*0370*/  IMAD.MOV.U32 R2, RZ, RZ, R18 ;  /* 0x000000ffff027224 */ /* 0x000fe400078e0012 */
[----:B------:R-:W-:-:S07]  /*0380*/  IMAD.MOV.U32 R3, RZ, RZ, R19 ;  /* 0x000000ffff037224 */ /* 0x000fce00078e0013 */
.L_x_35:
[----:B------:R-:W-:Y:S05]  /*0390*/  BSYNC.RECONVERGENT B0 ;  /* 0x0000000000007941 */ /* 0x000fea0003800200 */
.L_x_34:
[----:B------:R-:W1:Y:S01]  /*03a0*/  F2F.F32.F64 R13, R2 ;  /* 0x00000002000d7310 */ /* 0x000e620000301000 */
[----:B------:R-:W-:Y:S01]  /*03b0*/  BSSY.RECONVERGENT B0, `(.L_x_36) ;  /* 0x0000042000007945 */ /* 0x000fe20003800200 */
[C---:B-1----:R-:W-:Y:S01]  /*03c0*/  FMUL R8, R13.reuse, 0.63661974668502807617 ;  /* 0x3f22f9830d087820 */ /* 0x042fe20000400000 */
[----:B------:R-:W-:-:S05]  /*03d0*/  FSETP.GE.AND P0, PT, |R13|, 105615, PT ;  /* 0x47ce47800d00780b */ /* 0x000fca0003f06200 */
[----:B------:R-:W1:Y:S02]  /*03e0*/  F2I.NTZ R8, R8 ;  /* 0x0000000800087305 */ /* 0x000e640000203100 */
[----:B-1----:R-:W-:Y:S01]  /*03f0*/  I2FP.F32.S32 R0, R8 ;  /* 0x0000000800007245 */ /* 0x002fe20000201400 */
[----:B------:R-:W-:-:S04]  /*0400*/  IMAD.MOV.U32 R16, RZ, RZ, R8 ;  /* 0x000000ffff107224 */ /* 0x000fc800078e0008 */
[----:B------:R-:W-:-:S04]  /*0410*/  FFMA R5, R0, -1.5707962512969970703, R13 ;  /* 0xbfc90fda00057823 */ /* 0x000fc8000000000d */
[----:B------:R-:W-:-:S04]  /*0420*/  FFMA R5, R0, -7.5497894158615963534e-08, R5 ;  /* 0xb3a2216800057823 */ /* 0x000fc80000000005 */
[----:B------:R-:W-:-:S04]  /*0430*/  FFMA R0, R0, -5.3903029534742383927e-15, R5 ;  /* 0xa7c234c500007823 */ /* 0x000fc80000000005 */
[----:B------:R-:W-:Y:S01]  /*0440*/  IMAD.MOV.U32 R4, RZ, RZ, R0 ;  /* 0x000000ffff047224 */ /* 0x000fe200078e0000 */
[----:B------:R-:W-:Y:S06]  /*0450*/  @!P0 BRA `(.L_x_37) ;  /* 0x0000000000dc8947 */ /* 0x000fec0003800000 */
[----:B------:R-:W-:-:S13]  /*0460*/  FSETP.NEU.AND P0, PT, |R13|, +INF , PT ;  /* 0x7f8000000d00780b */ /* 0x000fda0003f0d200 */
[----:B------:R-:W-:Y:S01]  /*0470*/  @!P0 FMUL R4, RZ, R13 ;  /* 0x0000000dff048220 */ /* 0x000fe20000400000 */
[----:B------:R-:W-:Y:S01]  /*0480*/  @!P0 IMAD.MOV.U32 R8, RZ, RZ, RZ ;  /* 0x000000ffff088224 */ /* 0x000fe200078e00ff */
[----:B------:R-:W-:Y:S06]  /*0490*/  @!P0 BRA `(.L_x_37) ;  /* 0x0000000000cc8947 */ /* 0x000fec0003800000 */
[----:B------:R-:W-:Y:S01]  /*04a0*/  IMAD.SHL.U32 R3, R13, 0x100, RZ ;  /* 0x000001000d037824 */ /* 0x000fe200078e00ff */
[----:B------:R-:W1:Y:S01]  /*04b0*/  LDCU.64 UR8, c[0x4][URZ] ;  /* 0x01000000ff0877ac */ /* 0x000e620008000a00 */
[----:B------:R-:W-:Y:S02]  /*04c0*/  IMAD.MOV.U32 R8, RZ, RZ, RZ ;  /* 0x000000ffff087224 */ /* 0x000fe400078e00ff */
[----:B------:R-:W-:Y:S01]  /*04d0*/  IMAD.MOV.U32 R2, RZ, RZ, R1 ;  /* 0x000000ffff027224 */ /* 0x000fe200078e0001 */
[----:B------:R-:W-:Y:S01]  /*04e0*/  LOP3.LUT R17, R3, 0x80000000, RZ, 0xfc, !PT ;  /* 0x8000000003117812 */ /* 0x000fe200078efcff */
[----:B------:R-:W-:Y:S01]  /*04f0*/  UMOV UR5, URZ ;  /* 0x000000ff00057c82 */ /* 0x000fe20008000000 */
[----:B------:R-:W-:-:S05]  /*0500*/  UMOV UR4, URZ ;  /* 0x000000ff00047c82 */ /* 0x000fca0008000000 */
.L_x_38:
[----:B-1----:R-:W-:Y:S02]  /*0510*/  IMAD.U32 R10, RZ, RZ, UR8 ;  /* 0x00000008ff0a7e24 */ /* 0x002fe4000f8e00ff */
[----:B------:R-:W-:-:S05]  /*0520*/  IMAD.U32 R11, RZ, RZ, UR9 ;  /* 0x00000009ff0b7e24 */ /* 0x000fca000f8e00ff */
[----:B------:R-:W2:Y:S01]  /*0530*/  LDG.E.CONSTANT R4, desc[UR6][R10.64] ;  /* 0x000000060a047981 */ /* 0x000ea2000c1e9900 */
[----:B------:R-:W-:Y:S02]  /*0540*/  UIADD3 UR8, UP0, UPT, UR8, 0x4, URZ ;  /* 0x0000000408087890 */ /* 0x000fe4000ff1e0ff */
[----:B------:R-:W-:Y:S02]  /*0550*/  UIADD3 UR4, UPT, UPT, UR4, 0x1, URZ ;  /* 0x0000000104047890 */ /* 0x000fe4000fffe0ff */
[----:B------:R-:W-:Y:S02]  /*0560*/  UIADD3.X UR9, UPT, UPT, URZ, UR9, URZ, UP0, !UPT ;  /* 0x00000009ff097290 */ /* 0x000fe400087fe4ff */
[----:B------:R-:W-:Y:S01]  /*0570*/  UISETP.NE.AND UP0, UPT, UR4, 0x6, UPT ;  /* 0x000000060400788c */ /* 0x000fe2000bf05270 */
[----:B--2---:R-:W-:-:S03]  /*0580*/  IMAD.WIDE.U32 R4, R4, R17, RZ ;  /* 0x0000001104047225 */ /* 0x004fc600078e00ff */
[----:B------:R-:W-:-:S04]  /*0590*/  IADD3 R3, P0, PT, R4, R8, RZ ;  /* 0x0000000804037210 */ /* 0x000fc80007f1e0ff */
[----:B------:R-:W-:Y:S01]  /*05a0*/  IADD3.X R8, PT, PT, R5, UR5, RZ, P0, !PT ;  /* 0x0000000505087c10 */ /* 0x000fe200087fe4ff */
[----:B------:R1:W-:Y:S02]  /*05b0*/  STL [R2], R3 ;  /* 0x0000000302007387 */ /* 0x0003e40000100800 */
[----:B-1----:R-:W-:Y:S01]  /*05c0*/  VIADD R2, R2, 0x4 ;  /* 0x0000000402027836 */ /* 0x002fe20000000000 */
[----:B------:R-:W-:Y:S06]  /*05d0*/  BRA.U UP0, `(.L_x_38) ;  /* 0xfffffffd00cc7547 */ /* 0x000fec000b83ffff */
[----:B------:R-:W-:Y:S01]  /*05e0*/  SHF.R.U32.HI R5, RZ, 0x17, R13 ;  /* 0x00000017ff057819 */ /* 0x000fe2000001160d */
[----:B------:R1:W-:Y:S03]  /*05f0*/  STL [R1+0x18], R8 ;  /* 0x0000180801007387 */ /* 0x0003e60000100800 */
[C---:B------:R-:W-:Y:S02]  /*0600*/  LOP3.LUT R2, R5.reuse, 0xe0, RZ, 0xc0, !PT ;  /* 0x000000e005027812 */ /* 0x040fe400078ec0ff */
[----:B------:R-:W-:-:S03]  /*0610*/  LOP3.LUT P0, RZ, R5, 0x1f, RZ, 0xc0, !PT ;  /* 0x0000001f05ff7812 */ /* 0x000fc6000780c0ff */
[----:B------:R-:W-:-:S05]  /*0620*/  VIADD R2, R2, 0xffffff80 ;  /* 0xffffff8002027836 */ /* 0x000fca0000000000 */
[----:B------:R-:W-:-:S05]  /*0630*/  SHF.R.U32.HI R2, RZ, 0x5, R2 ;  /* 0x00000005ff027819 */ /* 0x000fca0000011602 */
[----:B------:R-:W-:-:S05]  /*0640*/  IMAD R17, R2, -0x4, R1 ;  /* 0xfffffffc02117824 */ /* 0x000fca00078e0201 */
[----:B------:R-:W2:Y:S04]  /*0650*/  LDL R2, [R17+0x18] ;  /* 0x0000180011027983 */ /* 0x000ea80000100800 */
[----:B------:R-:W2:Y:S04]  /*0660*/  LDL R3, [R17+0x14] ;  /* 0x0000140011037983 */ /* 0x000ea80000100800 */
[----:B------:R-:W3:Y:S01]  /*0670*/  @P0 LDL R4, [R17+0x10] ;  /* 0x0000100011040983 */ /* 0x000ee20000100800 */
[----:B------:R-:W-:Y:S01]  /*0680*/  LOP3.LUT R5, R5, 0x1f, RZ, 0xc0, !PT ;  /* 0x0000001f05057812 */ /* 0x000fe200078ec0ff */
[----:B------:R-:W-:Y:S01]  /*0690*/  UMOV UR4, 0x54442d19 ;  /* 0x54442d1900047882 */ /* 0x000fe20000000000 */
[----:B------:R-:W-:-:S02]  /*06a0*/  UMOV UR5, 0x3bf921fb ;  /* 0x3bf921fb00057882 */ /* 0x000fc40000000000 */
[-C--:B--2---:R-:W-:Y:S02]  /*06b0*/  @P0 SHF.L.W.U32.HI R2, R3, R5.reuse, R2 ;  /* 0x0000000503020219 */ /* 0x084fe40000010e02 */
[----:B---3--:R-:W-:Y:S02]  /*06c0*/  @P0 SHF.L.W.U32.HI R3, R4, R5, R3 ;  /* 0x0000000504030219 */ /* 0x008fe40000010e03 */
[----:B------:R-:W-:Y:S02]  /*06d0*/  ISETP.GE.AND P0, PT, R13, RZ, PT ;  /* 0x000000ff0d00720c */ /* 0x000fe40003f06270 */
[C---:B------:R-:W-:Y:S01]  /*06e0*/  SHF.L.W.U32.HI R4, R3.reuse, 0x2, R2 ;  /* 0x0000000203047819 */ /* 0x040fe20000010e02 */
[----:B------:R-:W-:-:S03]  /*06f0*/  IMAD.SHL.U32 R3, R3, 0x4, RZ ;  /* 0x0000000403037824 */ /* 0x000fc600078e00ff */
[----:B------:R-:W-:-:S04]  /*0700*/  SHF.R.S32.HI R5, RZ, 0x1f, R4 ;  /* 0x0000001fff057819 */ /* 0x000fc80000011404 */
[C---:B------:R-:W-:Y:S02]  /*0710*/  LOP3.LUT R10, R5.reuse, R3, RZ, 0x3c, !PT ;  /* 0x00000003050a7212 */ /* 0x040fe400078e3cff */
[----:B------:R-:W-:Y:S02]  /*0720*/  LOP3.LUT R11, R5, R4, RZ, 0x3c, !PT ;  /* 0x00000004050b7212 */ /* 0x000fe400078e3cff */
[----:B------:R-:W-:Y:S02]  /*0730*/  SHF.R.U32.HI R3, RZ, 0x1e, R2 ;  /* 0x0000001eff037819 */ /* 0x000fe40000011602 */
[C---:B------:R-:W-:Y:S02]  /*0740*/  LOP3.LUT R2, R4.reuse, R13, RZ, 0x3c, !PT ;  /* 0x0000000d04027212 */ /* 0x040fe400078e3cff */
[----:B------:R-:W0:Y:S01]  /*0750*/  I2F.F64.S64 R10, R10 ;  /* 0x0000000a000a7312 */ /* 0x000e220000301c00 */
[----:B-1----:R-:W-:Y:S02]  /*0760*/  LEA.HI R8, R4, R3, RZ, 0x1 ;  /* 0x0000000304087211 */ /* 0x002fe400078f08ff */
[----:B------:R-:W-:-:S03]  /*0770*/  ISETP.GE.AND P1, PT, R2, RZ, PT ;  /* 0x000000ff0200720c */ /* 0x000fc60003f26270 */
[----:B------:R-:W-:-:S04]  /*0780*/  IMAD.MOV R2, RZ, RZ, -R8 ;  /* 0x000000ffff027224 */ /* 0x000fc800078e0a08 */
[----:B------:R-:W-:Y:S01]  /*0790*/  @!P0 IMAD.MOV.U32 R8, RZ, RZ, R2 ;  /* 0x000000ffff088224 */ /* 0x000fe200078e0002 */
[----:B0-----:R-:W-:-:S10]  /*07a0*/  DMUL R18, R10, UR4 ;  /* 0x000000040a127c28 */ /* 0x001fd40008000000 */
[----:B------:R-:W0:Y:S02]  /*07b0*/  F2F.F32.F64 R18, R18 ;  /* 0x0000001200127310 */ /* 0x000e240000301000 */
[----:B0-----:R-:W-:-:S07]  /*07c0*/  FSEL R4, -R18, R18, !P1 ;  /* 0x0000001212047208 */ /* 0x001fce0004800100 */
.L_x_37:
[----:B------:R-:W-:Y:S05]  /*07d0*/  BSYNC.RECONVERGENT B0 ;  /* 0x0000000000007941 */ /* 0x000fea0003800200 */
.L_x_36:
[----:B------:R-:W-:Y:S02]  /*07e0*/  IMAD.MOV.U32 R5, RZ, RZ, 0x37cbac00 ;  /* 0x37cbac00ff057424 */ /* 0x000fe400078e00ff */
[-C--:B------:R-:W-:Y:S01]  /*07f0*/  FMUL R2, R4, R4.reuse ;  /* 0x0000000404027220 */ /* 0x080fe20000400000 */
[----:B------:R-:W-:Y:S01]  /*0800*/  IMAD.MOV.U32 R17, RZ, RZ, 0x394d4153 ;  /* 0x394d4153ff117424 */ /* 0x000fe200078e00ff */
[----:B------:R-:W-:Y:S01]  /*0810*/  LOP3.LUT R10, R8, 0x1, RZ, 0xc0, !PT ;  /* 0x00000001080a7812 */ /* 0x000fe200078ec0ff */
[----:B------:R-:W-:Y:S01]  /*0820*/  BSSY.RECONVERGENT B0, `(.L_x_39) ;  /* 0x000004f000007945 */ /* 0x000fe20003800200 */
[C---:B------:R-:W-:Y:S01]  /*0830*/  FFMA R3, R2.reuse, R5, -0.0013887860113754868507 ;  /* 0xbab607ed02037423 */ /* 0x040fe20000000005 */
[C---:B0-----:R-:W-:Y:S01]  /*0840*/  FFMA R19, R2.reuse, -R17, 0.0083327032625675201416 ;  /* 0x3c0885e402137423 */ /* 0x041fe20000000811 */
[----:B------:R-:W-:Y:S01]  /*0850*/  FFMA R11, R2, R4, RZ ;  /* 0x00000004020b7223 */ /* 0x000fe200000000ff */
[----:B------:R-:W-:Y:S01]  /*0860*/  ISETP.NE.U32.AND P0, PT, R10, 0x1, PT ;  /* 0x000000010a00780c */ /* 0x000fe20003f05070 */
[C---:B------:R-:W-:Y:S01]  /*0870*/  FFMA R3, R2.reuse, R3, 0.041666727513074874878 ;  /* 0x3d2aaabb02037423 */ /* 0x040fe20000000003 */
[----:B------:R-:W-:Y:S01]  /*0880*/  FFMA R19, R2, R19, -0.16666662693023681641 ;  /* 0xbe2aaaa802137423 */ /* 0x000fe20000000013 */
[----:B------:R-:W-:-:S02]  /*0890*/  LOP3.LUT P1, RZ, R8, 0x2, RZ, 0xc0, !PT ;  /* 0x0000000208ff7812 */ /* 0x000fc4000782c0ff */
[----:B------:R-:W-:Y:S01]  /*08a0*/  FFMA R3, R2, R3, -0.4999999701976776123 ;  /* 0xbeffffff02037423 */ /* 0x000fe20000000003 */
[----:B------:R-:W-:-:S03]  /*08b0*/  FFMA R4, R11, R19, R4 ;  /* 0x000000130b047223 */ /* 0x000fc60000000004 */
[----:B------:R-:W-:Y:S01]  /*08c0*/  FFMA R3, R2, R3, 1 ;  /* 0x3f80000002037423 */ /* 0x000fe20000000003 */
[----:B------:R-:W-:-:S05]  /*08d0*/  VIADD R2, R8, 0x1 ;  /* 0x0000000108027836 */ /* 0x000fca0000000000 */
[----:B------:R-:W-:Y:S02]  /*08e0*/  LOP3.LUT P2, RZ, R2, 0x2, RZ, 0xc0, !PT ;  /* 0x0000000202ff7812 */ /* 0x000fe4000784c0ff */
[----:B------:R-:W-:Y:S02]  /*08f0*/  FSEL R2, R3, R4, !P0 ;  /* 0x0000000403027208 */ /* 0x000fe40004000000 */
[----:B------:R-:W-:Y:S02]  /*0900*/  FSEL R3, R4, R3, !P0 ;  /* 0x0000000304037208 */ /* 0x000fe40004000000 */
[----:B------:R-:W-:Y:S02]  /*0910*/  FSEL R2, R2, -R2, !P1 ;  /* 0x8000000202027208 */ /* 0x000fe40004800000 */
[----:B------:R-:W-:Y:S02]  /*0920*/  FSEL R3, R3, -R3, !P2 ;  /* 0x8000000303037208 */ /* 0x000fe40005000000 */
[----:B------:R-:W-:Y:S01]  /*0930*/  FSETP.GE.AND P0, PT, |R13|, 105615, PT ;  /* 0x47ce47800d00780b */ /* 0x000fe20003f06200 */
[----:B------:R-:W-:-:S02]  /*0940*/  FMUL R4, R14, R2 ;  /* 0x000000020e047220 */ /* 0x000fc40000400000 */
[-C--:B------:R-:W-:Y:S02]  /*0950*/  FMUL R11, R14, R3.reuse ;  /* 0x000000030e0b7220 */ /* 0x080fe40000400000 */
[C---:B------:R-:W-:Y:S02]  /*0960*/  FFMA R14, R15.reuse, R3, -R4 ;  /* 0x000000030f0e7223 */ /* 0x040fe40000000804 */
[----:B------:R-:W-:-:S05]  /*0970*/  FFMA R15, R15, R2, R11 ;  /* 0x000000020f0f7223 */ /* 0x000fca000000000b */
[----:B------:R0:W-:Y:S01]  /*0980*/  STG.E.64 desc[UR6][R6.64], R14 ;  /* 0x0000000e06007986 */ /* 0x0001e2000c101b06 */
[----:B------:R-:W-:Y:S05]  /*0990*/  @!P0 BRA `(.L_x_40) ;  /* 0x0000000000dc8947 */ /* 0x000fea0003800000 */
        /* <DEDUP_REMOVED lines=11> */
.L_x_41:
        /* <DEDUP_REMOVED lines=8> */
[----:B0-----:R-:W-:-:S04]  /*0ad0*/  IADD3 R15, P0, PT, R2, R8, RZ ;  /* 0x00000008020f7210 */ /* 0x001fc80007f1e0ff */
[----:B------:R-:W-:Y:S01]  /*0ae0*/  IADD3.X R8, PT, PT, R3, UR5, RZ, P0, !PT ;  /* 0x0000000503087c10 */ /* 0x000fe200087fe4ff */
[----:B------:R0:W-:Y:S02]  /*0af0*/  STL [R0], R15 ;  /* 0x0000000f00007387 */ /* 0x0001e40000100800 */
[----:B0-----:R-:W-:Y:S01]  /*0b00*/  VIADD R0, R0, 0x4 ;  /* 0x0000000400007836 */ /* 0x001fe20000000000 */
        /* <DEDUP_REMOVED lines=13> */
[----:B------:R-:W-:Y:S01]  /*0be0*/  UMOV UR5, 0x3bf921fb ;  /* 0x3bf921fb00057882 */ /* 0x000fe20000000000 */
[----:B------:R-:W-:-:S02]  /*0bf0*/  ISETP.GE.AND P1, PT, R13, RZ, PT ;  /* 0x000000ff0d00720c */ /* 0x000fc40003f26270 */
[-C--:B--2---:R-:W-:Y:S02]  /*0c00*/  @P0 SHF.L.W.U32.HI R0, R3, R4.reuse, R0 ;  /* 0x0000000403000219 */ /* 0x084fe40000010e00 */
[----:B---3--:R-:W-:-:S04]  /*0c10*/  @P0 SHF.L.W.U32.HI R3, R2, R4, R3 ;  /* 0x0000000402030219 */ /* 0x008fc80000010e03 */
[C---:B------:R-:W-:Y:S01]  /*0c20*/  SHF.L.W.U32.HI R2, R3.reuse, 0x2, R0 ;  /* 0x0000000203027819 */ /* 0x040fe20000010e00 */
[----:B------:R-:W-:-:S03]  /*0c30*/  IMAD.SHL.U32 R3, R3, 0x4, RZ ;  /* 0x0000000403037824 */ /* 0x000fc600078e00ff */
[----:B------:R-:W-:Y:S02]  /*0c40*/  SHF.R.S32.HI R4, RZ, 0x1f, R2 ;  /* 0x0000001fff047819 */ /* 0x000fe40000011402 */
[----:B------:R-:W-:Y:S02]  /*0c50*/  LOP3.LUT R13, R2, R13, RZ, 0x3c, !PT ;  /* 0x0000000d020d7212 */ /* 0x000fe400078e3cff */
[C---:B------:R-:W-:Y:S02]  /*0c60*/  LOP3.LUT R10, R4.reuse, R3, RZ, 0x3c, !PT ;  /* 0x00000003040a7212 */ /* 0x040fe400078e3cff */
[----:B------:R-:W-:Y:S02]  /*0c70*/  LOP3.LUT R11, R4, R2, RZ, 0x3c, !PT ;  /* 0x00000002040b7212 */ /* 0x000fe400078e3cff */
[----:B------:R-:W-:Y:S02]  /*0c80*/  SHF.R.U32.HI R3, RZ, 0x1e, R0 ;  /* 0x0000001eff037819 */ /* 0x000fe40000011600 */
[----:B------:R-:W-:-:S02]  /*0c90*/  ISETP.GE.AND P0, PT, R13, RZ, PT ;  /* 0x000000ff0d00720c */ /* 0x000fc40003f06270 */
[----:B------:R-:W0:Y:S01]  /*0ca0*/  I2F.F64.S64 R10, R10 ;  /* 0x0000000a000a7312 */ /* 0x000e220000301c00 */
[----:B------:R-:W-:-:S05]  /*0cb0*/  LEA.HI R16, R2, R3, RZ, 0x1 ;  /* 0x0000000302107211 */ /* 0x000fca00078f08ff */
[----:B------:R-:W-:-:S04]  /*0cc0*/  IMAD.MOV R0, RZ, RZ, -R16 ;  /* 0x000000ffff007224 */ /* 0x000fc800078e0a10 */
[----:B------:R-:W-:Y:S01]  /*0cd0*/  @!P1 IMAD.MOV.U32 R16, RZ, RZ, R0 ;  /* 0x000000ffff109224 */ /* 0x000fe200078e0000 */
[----:B0-----:R-:W-:-:S10]  /*0ce0*/  DMUL R14, R10, UR4 ;  /* 0x000000040a0e7c28 */ /* 0x001fd40008000000 */
[----:B------:R-:W0:Y:S02]  /*0cf0*/  F2F.F32.F64 R14, R14 ;  /* 0x0000000e000e7310 */ /* 0x000e240000301000 */
[----:B01----:R-:W-:-:S07]  /*0d00*/  FSEL R0, -R14, R14, !P0 ;  /* 0x0000000e0e007208 */ /* 0x003fce0004000100 */
.L_x_40:
[----:B------:R-:W-:Y:S05]  /*0d10*/  BSYNC.RECONVERGENT B0 ;  /* 0x0000000000007941 */ /* 0x000fea0003800200 */
.L_x_39:
[-C--:B------:R-:W-:Y:S01]  /*0d20*/  FMUL R2, R0, R0.reuse ;  /* 0x0000000000027220 */ /* 0x080fe20000400000 */
[C---:B------:R-:W-:Y:S02]  /*0d30*/  LOP3.LUT R4, R16.reuse, 0x1, RZ, 0xc0, !PT ;  /* 0x0000000110047812 */ /* 0x040fe400078ec0ff */
[----:B------:R-:W-:Y:S01]  /*0d40*/  LOP3.LUT P1, RZ, R16, 0x2, RZ, 0xc0, !PT ;  /* 0x0000000210ff7812 */ /* 0x000fe2000782c0ff */
[C---:B------:R-:W-:Y:S01]  /*0d50*/  FFMA R5, R2.reuse, R5, -0.0013887860113754868507 ;  /* 0xbab607ed02057423 */ /* 0x040fe20000000005 */
[C---:B------:R-:W-:Y:S01]  /*0d60*/  FFMA R17, R2.reuse, -R17, 0.0083327032625675201416 ;  /* 0x3c0885e402117423 */ /* 0x040fe20000000811 */
[----:B------:R-:W-:Y:S01]  /*0d70*/  FFMA R3, R2, R0, RZ ;  /* 0x0000000002037223 */ /* 0x000fe200000000ff */
[----:B------:R-:W-:Y:S01]  /*0d80*/  ISETP.NE.U32.AND P0, PT, R4, 0x1, PT ;  /* 0x000000010400780c */ /* 0x000fe20003f05070 */
[C---:B------:R-:W-:Y:S01]  /*0d90*/  FFMA R5, R2.reuse, R5, 0.041666727513074874878 ;  /* 0x3d2aaabb02057423 */ /* 0x040fe20000000005 */
[----:B------:R-:W-:-:S03]  /*0da0*/  FFMA R17, R2, R17, -0.16666662693023681641 ;  /* 0xbe2aaaa802117423 */ /* 0x000fc60000000011 */
        /* <DEDUP_REMOVED lines=8> */
[----:B------:R-:W-:-:S03]  /*0e30*/  FSEL R0, R0, -R0, !P2 ;  /* 0x8000000000007208 */ /* 0x000fc60005000000 */
[C---:B------:R-:W-:Y:S02]  /*0e40*/  FMUL R4, R12.reuse, R2 ;  /* 0x000000020c047220 */ /* 0x040fe40000400000 */
[-C--:B------:R-:W-:Y:S02]  /*0e50*/  FMUL R5, R12, R0.reuse ;  /* 0x000000000c057220 */ /* 0x080fe40000400000 */
[C---:B------:R-:W-:Y:S02]  /*0e60*/  FFMA R3, R9.reuse, R0, -R4 ;  /* 0x0000000009037223 */ /* 0x040fe40000000804 */
[----:B------:R-:W-:-:S04]  /*0e70*/  FFMA R0, R9, R2, R5 ;  /* 0x0000000209007223 */ /* 0x000fc80000000005 */
[----:B------:R-:W-:Y:S01]  /*0e80*/  FFMA R2, RZ, R3, -R0 ;  /* 0x00000003ff027223 */ /* 0x000fe20000000800 */
[----:B------:R-:W-:-:S05]  /*0e90*/  FFMA R3, RZ, R0, R3 ;  /* 0x00000000ff037223 */ /* 0x000fca0000000003 */
[----:B------:R-:W-:Y:S01]  /*0ea0*/  STG.E.64 desc[UR6][R6.64+0x8], R2 ;  /* 0x0000080206007986 */ /* 0x000fe2000c101b06 */
[----:B------:R-:W-:Y:S05]  /*0eb0*/  EXIT ;  /* 0x000000000000794d */ /* 0x000fea0003800000 */
        .weak           $__internal_1_$__cuda_sm20_div_rn_f64_full
        .type           $__internal_1_$__cuda_sm20_div_rn_f64_full,@function
        .size           $__internal_1_$__cuda_sm20_div_rn_f64_full,(.L_x_86 - $__internal_1_$__cuda_sm20_div_rn_f64_full)
$__internal_1_$__cuda_sm20_div_rn_f64_full:
[C---:B------:R-:W-:Y:S01]  /*0ec0*/  FSETP.GEU.AND P0, PT, |R25|.reuse, 1.469367938527859385e-39, PT ;  /* 0x001000001900780b */ /* 0x040fe20003f0e200 */
[--C-:B------:R-:W-:Y:S01]  /*0ed0*/  IMAD.MOV.U32 R4, RZ, RZ, R24.reuse ;  /* 0x000000ffff047224 */ /* 0x100fe200078e0018 */
[----:B------:R-:W-:Y:S01]  /*0ee0*/  LOP3.LUT R2, R25, 0x800fffff, RZ, 0xc0, !PT ;  /* 0x800fffff19027812 */ /* 0x000fe200078ec0ff */
[----:B------:R-:W-:Y:S01]  /*0ef0*/  IMAD.MOV.U32 R5, RZ, RZ, R25 ;  /* 0x000000ffff057224 */ /* 0x000fe200078e0019 */
[C---:B------:R-:W-:Y:S01]  /*0f00*/  FSETP.GEU.AND P2, PT, |R11|.reuse, 1.469367938527859385e-39, PT ;  /* 0x001000000b00780b */ /* 0x040fe20003f4e200 */
[----:B------:R-:W-:Y:S01]  /*0f10*/  IMAD.MOV.U32 R18, RZ, RZ, 0x1 ;  /* 0x00000001ff127424 */ /* 0x000fe200078e00ff */
[----:B------:R-:W-:Y:S01]  /*0f20*/  LOP3.LUT R3, R2, 0x3ff00000, RZ, 0xfc, !PT ;  /* 0x3ff0000002037812 */ /* 0x000fe200078efcff */
[----:B------:R-:W-:Y:S01]  /*0f30*/  IMAD.MOV.U32 R2, RZ, RZ, R24 ;  /* 0x000000ffff027224 */ /* 0x000fe200078e0018 */
[----:B------:R-:W-:Y:S01]  /*0f40*/  LOP3.LUT R13, R11, 0x7ff00000, RZ, 0xc0, !PT ;  /* 0x7ff000000b0d7812 */ /* 0x000fe200078ec0ff */
[----:B------:R-:W-:Y:S01]  /*0f50*/  BSSY.RECONVERGENT B1, `(.L_x_42) ;  /* 0x0000050000017945 */ /* 0x000fe20003800200 */
[----:B------:R-:W-:-:S03]  /*0f60*/  LOP3.LUT R24, R25, 0x7ff00000, RZ, 0xc0, !PT ;  /* 0x7ff0000019187812 */ /* 0x000fc600078ec0ff */
[----:B------:R-:W-:Y:S01]  /*0f70*/  @!P0 DMUL R2, R4, 8.98846567431157953865e+307 ;  /* 0x7fe0000004028828 */ /* 0x000fe20000000000 */
[----:B------:R-:W-:Y:S01]  /*0f80*/  ISETP.GE.U32.AND P1, PT, R13, R24, PT ;  /* 0x000000180d00720c */ /* 0x000fe20003f26070 */
[----:B------:R-:W-:Y:S02]  /*0f90*/  IMAD.MOV.U32 R25, RZ, RZ, R13 ;  /* 0x000000ffff197224 */ /* 0x000fe400078e000d */
[----:B------:R-:W-:Y:S02]  /*0fa0*/  @!P2 LOP3.LUT R0, R5, 0x7ff00000, RZ, 0xc0, !PT ;  /* 0x7ff000000500a812 */ /* 0x000fe400078ec0ff */
[----:B------:R-:W0:Y:S02]  /*0fb0*/  MUFU.RCP64H R19, R3 ;  /* 0x0000000300137308 */ /* 0x000e240000001800 */
[----:B------:R-:W-:Y:S01]  /*0fc0*/  @!P2 ISETP.GE.U32.AND P3, PT, R13, R0, PT ;  /* 0x000000000d00a20c */ /* 0x000fe20003f66070 */
[----:B------:R-:W-:Y:S01]  /*0fd0*/  IMAD.MOV.U32 R0, RZ, RZ, 0x1ca00000 ;  /* 0x1ca00000ff007424 */ /* 0x000fe200078e00ff */
[----:B------:R-:W-:-:S04]  /*0fe0*/  @!P0 LOP3.LUT R24, R3, 0x7ff00000, RZ, 0xc0, !PT ;  /* 0x7ff0000003188812 */ /* 0x000fc800078ec0ff */
[----:B------:R-:W-:-:S04]  /*0ff0*/  @!P2 SEL R21, R0, 0x63400000, !P3 ;  /* 0x634000000015a807 */ /* 0x000fc80005800000 */
[----:B------:R-:W-:-:S04]  /*1000*/  @!P2 LOP3.LUT R22, R21, 0x80000000, R11, 0xf8, !PT ;  /* 0x800000001516a812 */ /* 0x000fc800078ef80b */
[----:B------:R-:W-:Y:S01]  /*1010*/  @!P2 LOP3.LUT R23, R22, 0x100000, RZ, 0xfc, !PT ;  /* 0x001000001617a812 */ /* 0x000fe200078efcff */
[----:B0-----:R-:W-:Y:S01]  /*1020*/  DFMA R16, R18, -R2, 1 ;  /* 0x3ff000001210742b */ /* 0x001fe20000000802 */
[----:B------:R-:W-:-:S07]  /*1030*/  @!P2 IMAD.MOV.U32 R22, RZ, RZ, RZ ;  /* 0x000000ffff16a224 */ /* 0x000fce00078e00ff */
[----:B------:R-:W-:-:S08]  /*1040*/  DFMA R16, R16, R16, R16 ;  /* 0x000000101010722b */ /* 0x000fd00000000010 */
[----:B------:R-:W-:Y:S01]  /*1050*/  DFMA R18, R18, R16, R18 ;  /* 0x000000101212722b */ /* 0x000fe20000000012 */
[----:B------:R-:W-:Y:S01]  /*1060*/  SEL R17, R0, 0x63400000, !P1 ;  /* 0x6340000000117807 */ /* 0x000fe20004800000 */
[----:B------:R-:W-:-:S03]  /*1070*/  IMAD.MOV.U32 R16, RZ, RZ, R10 ;  /* 0x000000ffff107224 */ /* 0x000fc600078e000a */
[----:B------:R-:W-:-:S03]  /*1080*/  LOP3.LUT R17, R17, 0x800fffff, R11, 0xf8, !PT ;  /* 0x800fffff11117812 */ /* 0x000fc600078ef80b */
[----:B------:R-:W-:-:S03]  /*1090*/  DFMA R20, R18, -R2, 1 ;  /* 0x3ff000001214742b */ /* 0x000fc60000000802 */
[----:B------:R-:W-:-:S05]  /*10a0*/  @!P2 DFMA R16, R16, 2, -R22 ;  /* 0x400000001010a82b */ /* 0x000fca0000000816 */
[----:B------:R-:W-:-:S05]  /*10b0*/  DFMA R20, R18, R20, R18 ;  /* 0x000000141214722b */ /* 0x000fca0000000012 */
[----:B------:R-:W-:-:S03]  /*10c0*/  @!P2 LOP3.LUT R25, R17, 0x7ff00000, RZ, 0xc0, !PT ;  /* 0x7ff000001119a812 */ /* 0x000fc600078ec0ff */
[----:B------:R-:W-:Y:S02]  /*10d0*/  DMUL R18, R20, R16 ;  /* 0x0000001014127228 */ /* 0x000fe40000000000 */
[----:B------:R-:W-:-:S05]  /*10e0*/  VIADD R26, R25, 0xffffffff ;  /* 0xffffffff191a7836 */ /* 0x000fca0000000000 */
[----:B------:R-:W-:Y:S01]  /*10f0*/  ISETP.GT.U32.AND P0, PT, R26, 0x7feffffe, PT ;  /* 0x7feffffe1a00780c */ /* 0x000fe20003f04070 */
[----:B------:R-:W-:Y:S01]  /*1100*/  VIADD R26, R24, 0xffffffff ;  /* 0xffffffff181a7836 */ /* 0x000fe20000000000 */
[----:B------:R-:W-:-:S04]  /*1110*/  DFMA R22, R18, -R2, R16 ;  /* 0x800000021216722b */ /* 0x000fc80000000010 */
[----:B------:R-:W-:-:S04]  /*1120*/  ISETP.GT.U32.OR P0, PT, R26, 0x7feffffe, P0 ;  /* 0x7feffffe1a00780c */ /* 0x000fc80000704470 */
[----:B------:R-:W-:-:S09]  /*1130*/  DFMA R22, R20, R22, R18 ;  /* 0x000000161416722b */ /* 0x000fd20000000012 */
[----:B------:R-:W-:Y:S05]  /*1140*/  @P0 BRA `(.L_x_43) ;  /* 0x00000000006c0947 */ /* 0x000fea0003800000 */
[----:B------:R-:W-:-:S04]  /*1150*/  LOP3.LUT R18, R5, 0x7ff00000, RZ, 0xc0, !PT ;  /* 0x7ff0000005127812 */ /* 0x000fc800078ec0ff */
[CC--:B------:R-:W-:Y:S02]  /*1160*/  VIADDMNMX R10, R13.reuse, -R18.reuse, 0xb9600000, !PT ;  /* 0xb96000000d0a7446 */ /* 0x0c0fe40007800912 */
[----:B------:R-:W-:Y:S02]  /*1170*/  ISETP.GE.U32.AND P0, PT, R13, R18, PT ;  /* 0x000000120d00720c */ /* 0x000fe40003f06070 */
[----:B------:R-:W-:Y:S02]  /*1180*/  VIMNMX R10, PT, PT, R10, 0x46a00000, PT ;  /* 0x46a000000a0a7848 */ /* 0x000fe40003fe0100 */
[----:B------:R-:W-:-:S05]  /*1190*/  SEL R11, R0, 0x63400000, !P0 ;  /* 0x63400000000b7807 */ /* 0x000fca0004000000 */
[----:B------:R-:W-:Y:S02]  /*11a0*/  IMAD.IADD R0, R10, 0x1, -R11 ;  /* 0x000000010a007824 */ /* 0x000fe400078e0a0b */
[----:B------:R-:W-:Y:S02]  /*11b0*/  IMAD.MOV.U32 R10, RZ, RZ, RZ ;  /* 0x000000ffff0a7224 */ /* 0x000fe400078e00ff */
[----:B------:R-:W-:-:S06]  /*11c0*/  VIADD R11, R0, 0x7fe00000 ;  /* 0x7fe00000000b7836 */ /* 0x000fcc0000000000 */
[----:B------:R-:W-:-:S10]  /*11d0*/  DMUL R18, R22, R10 ;  /* 0x0000000a16127228 */ /* 0x000fd40000000000 */
[----:B------:R-:W-:-:S13]  /*11e0*/  FSETP.GTU.AND P0, PT, |R19|, 1.469367938527859385e-39, PT ;  /* 0x001000001300780b */ /* 0x000fda0003f0c200 */
[----:B------:R-:W-:Y:S05]  /*11f0*/  @P0 BRA `(.L_x_44) ;  /* 0x0000000000940947 */ /* 0x000fea0003800000 */
[----:B------:R-:W-:Y:S01]  /*1200*/  DFMA R2, R22, -R2, R16 ;  /* 0x800000021602722b */ /* 0x000fe20000000010 */
[----:B------:R-:W-:-:S09]  /*1210*/  IMAD.MOV.U32 R10, RZ, RZ, RZ ;  /* 0x000000ffff0a7224 */ /* 0x000fd200078e00ff */
[C---:B------:R-:W-:Y:S02]  /*1220*/  FSETP.NEU.AND P0, PT, R3.reuse, RZ, PT ;  /* 0x000000ff0300720b */ /* 0x040fe40003f0d000 */
[----:B------:R-:W-:-:S04]  /*1230*/  LOP3.LUT R5, R3, 0x80000000, R5, 0x48, !PT ;  /* 0x8000000003057812 */ /* 0x000fc800078e4805 */
[----:B------:R-:W-:-:S07]  /*1240*/  LOP3.LUT R11, R5, R11, RZ, 0xfc, !PT ;  /* 0x0000000b050b7212 */ /* 0x000fce00078efcff */
[----:B------:R-:W-:Y:S05]  /*1250*/  @!P0 BRA `(.L_x_44) ;  /* 0x00000000007c8947 */ /* 0x000fea0003800000 */
[----:B------:R-:W-:Y:S01]  /*1260*/  IMAD.MOV R3, RZ, RZ, -R0 ;  /* 0x000000ffff037224 */ /* 0x000fe200078e0a00 */
[----:B------:R-:W-:Y:S01]  /*1270*/  DMUL.RP R10, R22, R10 ;  /* 0x0000000a160a7228 */ /* 0x000fe20000008000 */
[----:B------:R-:W-:-:S06]  /*1280*/  IMAD.MOV.U32 R2, RZ, RZ, RZ ;  /* 0x000000ffff027224 */ /* 0x000fcc00078e00ff */
[----:B------:R-:W-:-:S03]  /*1290*/  DFMA R2, R18, -R2, R22 ;  /* 0x800000021202722b */ /* 0x000fc60000000016 */
[----:B------:R-:W-:-:S03]  /*12a0*/  LOP3.LUT R5, R11, R5, RZ, 0x3c, !PT ;  /* 0x000000050b057212 */ /* 0x000fc600078e3cff */
[----:B------:R-:W-:-:S04]  /*12b0*/  IADD3 R2, PT, PT, -R0, -0x43300000, RZ ;  /* 0xbcd0000000027810 */ /* 0x000fc80007ffe1ff */
[----:B------:R-:W-:-:S04]  /*12c0*/  FSETP.NEU.AND P0, PT, |R3|, R2, PT ;  /* 0x000000020300720b */ /* 0x000fc80003f0d200 */
[----:B------:R-:W-:Y:S02]  /*12d0*/  FSEL R18, R10, R18, !P0 ;  /* 0x000000120a127208 */ /* 0x000fe40004000000 */
[----:B------:R-:W-:Y:S01]  /*12e0*/  FSEL R19, R5, R19, !P0 ;  /* 0x0000001305137208 */ /* 0x000fe20004000000 */
[----:B------:R-:W-:Y:S06]  /*12f0*/  BRA `(.L_x_44) ;  /* 0x0000000000547947 */ /* 0x000fec0003800000 */
.L_x_43:
[----:B------:R-:W-:-:S14]  /*1300*/  DSETP.NAN.AND P0, PT, R10, R10, PT ;  /* 0x0000000a0a00722a */ /* 0x000fdc0003f08000 */
[----:B------:R-:W-:Y:S05]  /*1310*/  @P0 BRA `(.L_x_45) ;  /* 0x0000000000440947 */ /* 0x000fea0003800000 */
[----:B------:R-:W-:-:S14]  /*1320*/  DSETP.NAN.AND P0, PT, R4, R4, PT ;  /* 0x000000040400722a */ /* 0x000fdc0003f08000 */
[----:B------:R-:W-:Y:S05]  /*1330*/  @P0 BRA `(.L_x_46) ;  /* 0x0000000000300947 */ /* 0x000fea0003800000 */
[----:B------:R-:W-:Y:S01]  /*1340*/  ISETP.NE.AND P0, PT, R25, R24, PT ;  /* 0x000000181900720c */ /* 0x000fe20003f05270 */
[----:B------:R-:W-:Y:S02]  /*1350*/  IMAD.MOV.U32 R18, RZ, RZ, 0x0 ;  /* 0x00000000ff127424 */ /* 0x000fe400078e00ff */
[----:B------:R-:W-:-:S10]  /*1360*/  IMAD.MOV.U32 R19, RZ, RZ, -0x80000 ;  /* 0xfff80000ff137424 */ /* 0x000fd400078e00ff */
[----:B------:R-:W-:Y:S05]  /*1370*/  @!P0 BRA `(.L_x_44) ;  /* 0x0000000000348947 */ /* 0x000fea0003800000 */
[----:B------:R-:W-:Y:S02]  /*1380*/  ISETP.NE.AND P0, PT, R25, 0x7ff00000, PT ;  /* 0x7ff000001900780c */ /* 0x000fe40003f05270 */
[----:B------:R-:W-:Y:S02]  /*1390*/  LOP3.LUT R19, R11, 0x80000000, R5, 0x48, !PT ;  /* 0x800000000b137812 */ /* 0x000fe400078e4805 */
[----:B------:R-:W-:-:S13]  /*13a0*/  ISETP.EQ.OR P0, PT, R24, RZ, !P0 ;  /* 0x000000ff1800720c */ /* 0x000fda0004702670 */
[----:B------:R-:W-:Y:S01]  /*13b0*/  @P0 LOP3.LUT R0, R19, 0x7ff00000, RZ, 0xfc, !PT ;  /* 0x7ff0000013000812 */ /* 0x000fe200078efcff */
[----:B------:R-:W-:Y:S02]  /*13c0*/  @!P0 IMAD.MOV.U32 R18, RZ, RZ, RZ ;  /* 0x000000ffff128224 */ /* 0x000fe400078e00ff */
[----:B------:R-:W-:Y:S02]  /*13d0*/  @P0 IMAD.MOV.U32 R18, RZ, RZ, RZ ;  /* 0x000000ffff120224 */ /* 0x000fe400078e00ff */
[----:B------:R-:W-:Y:S01]  /*13e0*/  @P0 IMAD.MOV.U32 R19, RZ, RZ, R0 ;  /* 0x000000ffff130224 */ /* 0x000fe200078e0000 */
[----:B------:R-:W-:Y:S06]  /*13f0*/  BRA `(.L_x_44) ;  /* 0x0000000000147947 */ /* 0x000fec0003800000 */
.L_x_46:
[----:B------:R-:W-:Y:S01]  /*1400*/  LOP3.LUT R19, R5, 0x80000, RZ, 0xfc, !PT ;  /* 0x0008000005137812 */ /* 0x000fe200078efcff */
[----:B------:R-:W-:Y:S01]  /*1410*/  IMAD.MOV.U32 R18, RZ, RZ, R4 ;  /* 0x000000ffff127224 */ /* 0x000fe200078e0004 */
[----:B------:R-:W-:Y:S06]  /*1420*/  BRA `(.L_x_44) ;  /* 0x0000000000087947 */ /* 0x000fec0003800000 */
.L_x_45:
[----:B------:R-:W-:Y:S01]  /*1430*/  LOP3.LUT R19, R11, 0x80000, RZ, 0xfc, !PT ;  /* 0x000800000b137812 */ /* 0x000fe200078efcff */
[----:B------:R-:W-:-:S07]  /*1440*/  IMAD.MOV.U32 R18, RZ, RZ, R10 ;  /* 0x000000ffff127224 */ /* 0x000fce00078e000a */
.L_x_44:
[----:B------:R-:W-:Y:S05]  /*1450*/  BSYNC.RECONVERGENT B1 ;  /* 0x0000000000017941 */ /* 0x000fea0003800200 */
.L_x_42:
[----:B------:R-:W-:Y:S02]  /*1460*/  IMAD.MOV.U32 R2, RZ, RZ, R8 ;  /* 0x000000ffff027224 */ /* 0x000fe400078e0008 */
[----:B------:R-:W-:-:S04]  /*1470*/  IMAD.MOV.U32 R3, RZ, RZ, 0x0 ;  /* 0x00000000ff037424 */ /* 0x000fc800078e00ff */
[----:B------:R-:W-:Y:S05]  /*1480*/  RET.REL.NODEC R2 `(_Z7sr_postP6float2i) ;  /* 0xffffffe802dc7950 */ /* 0x000fea0003c3ffff */
.L_x_47:
        /* <DEDUP_REMOVED lines=15> */
.L_x_86:


//--------------------- .text._Z6radix2P6float2ii --------------------------
	.section	.text._Z6radix2P6float2ii,"ax",@progbits
	.align	128
        .global         _Z6radix2P6float2ii
        .type           _Z6radix2P6float2ii,@function
        .size           _Z6radix2P6float2ii,(.L_x_87 - _Z6radix2P6float2ii)
        .other          _Z6radix2P6float2ii,@"STO_CUDA_ENTRY STV_DEFAULT"
_Z6radix2P6float2ii:
.text._Z6radix2P6float2ii:
[----:B------:R-:W0:Y:S01]  /*0000*/  LDC R1, c[0x0][0x37c] ;  /* 0x0000df00ff017b82 */ /* 0x000e220000000800 */
[----:B------:R-:W1:Y:S07]  /*0010*/  S2R R3, SR_TID.X ;  /* 0x0000000000037919 */ /* 0x000e6e0000002100 */
[----:B------:R-:W1:Y:S01]  /*0020*/  S2UR UR5, SR_CTAID.X ;  /* 0x00000000000579c3 */ /* 0x000e620000002500 */
[----:B------:R-:W2:Y:S01]  /*0030*/  LDCU UR4, c[0x0][0x388] ;  /* 0x00007100ff0477ac */ /* 0x000ea20008000800 */
[----:B0-----:R-:W-:-:S06]  /*0040*/  VIADD R1, R1, 0xffffffe0 ;  /* 0xffffffe001017836 */ /* 0x001fcc0000000000 */
[----:B------:R-:W1:Y:S01]  /*0050*/  LDC R0, c[0x0][0x360] ;  /* 0x0000d800ff007b82 */ /* 0x000e620000000800 */
[----:B--2---:R-:W-:-:S04]  /*0060*/  ULEA.HI UR4, UR4, UR4, URZ, 0x1 ;  /* 0x0000000404047291 */ /* 0x004fc8000f8f08ff */
[----:B------:R-:W-:Y:S01]  /*0070*/  USHF.R.S32.HI UR4, URZ, 0x1, UR4 ;  /* 0x00000001ff047899 */ /* 0x000fe20008011404 */
[----:B-1----:R-:W-:-:S05]  /*0080*/  IMAD R0, R0, UR5, R3 ;  /* 0x0000000500007c24 */ /* 0x002fca000f8e0203 */
[----:B------:R-:W-:-:S13]  /*0090*/  ISETP.GE.AND P0, PT, R0, UR4, PT ;  /* 0x0000000400007c0c */ /* 0x000fda000bf06270 */
[----:B------:R-:W-:Y:S05]  /*00a0*/  @P0 EXIT ;  /* 0x000000000000094d */ /* 0x000fea0003800000 */
[----:B------:R-:W0:Y:S01]  /*00b0*/  LDC R15, c[0x0][0x38c] ;  /* 0x0000e300ff0f7b82 */ /* 0x000e220000000800 */
[----:B------:R-:W1:Y:S07]  /*00c0*/  LDCU.64 UR6, c[0x0][0x358] ;  /* 0x00006b00ff0677ac */ /* 0x000e6e0008000a00 */
[----:B------:R-:W2:Y:S01]  /*00d0*/  LDC.64 R16, c[0x0][0x380] ;  /* 0x0000e000ff107b82 */ /* 0x000ea20000000a00 */
[----:B0-----:R-:W-:-:S04]  /*00e0*/  IABS R5, R15 ;  /* 0x0000000f00057213 */ /* 0x001fc80000000000 */
[----:B------:R-:W0:Y:S08]  /*00f0*/  I2F.RP R4, R5 ;  /* 0x0000000500047306 */ /* 0x000e300000209400 */
[----:B0-----:R-:W0:Y:S02]  /*0100*/  MUFU.RCP R4, R4 ;  /* 0x0000000400047308 */ /* 0x001e240000001000 */
[----:B0-----:R-:W-:-:S06]  /*0110*/  VIADD R2, R4, 0xffffffe ;  /* 0x0ffffffe04027836 */ /* 0x001fcc0000000000 */
[----:B------:R0:W3:Y:S02]  /*0120*/  F2I.FTZ.U32.TRUNC.NTZ R3, R2 ;  /* 0x0000000200037305 */ /* 0x0000e4000021f000 */
[----:B0-----:R-:W-:Y:S02]  /*0130*/  IMAD.MOV.U32 R2, RZ, RZ, RZ ;  /* 0x000000ffff027224 */ /* 0x001fe400078e00ff */
[----:B---3--:R-:W-:-:S04]  /*0140*/  IMAD.MOV R6, RZ, RZ, -R3 ;  /* 0x000000ffff067224 */ /* 0x008fc800078e0a03 */
[----:B------:R-:W-:Y:S01]  /*0150*/  IMAD R7, R6, R5, RZ ;  /* 0x0000000506077224 */ /* 0x000fe200078e02ff */
[----:B------:R-:W-:-:S03]  /*0160*/  IABS R6, R0 ;  /* 0x0000000000067213 */ /* 0x000fc60000000000 */
[----:B------:R-:W-:Y:S01]  /*0170*/  IMAD.HI.U32 R3, R3, R7, R2 ;  /* 0x0000000703037227 */ /* 0x000fe200078e0002 */
[----:B------:R-:W-:-:S04]  /*0180*/  LOP3.LUT R2, R0, R15, RZ, 0x3c, !PT ;  /* 0x0000000f00027212 */ /* 0x000fc800078e3cff */
[----:B------:R-:W-:Y:S01]  /*0190*/  ISETP.GE.AND P2, PT, R2, RZ, PT ;  /* 0x000000ff0200720c */ /* 0x000fe20003f46270 */
[----:B------:R-:W-:-:S04]  /*01a0*/  IMAD.HI.U32 R3, R3, R6, RZ ;  /* 0x0000000603037227 */ /* 0x000fc800078e00ff */
[----:B------:R-:W-:-:S04]  /*01b0*/  IMAD.MOV R4, RZ, RZ, -R3 ;  /* 0x000000ffff047224 */ /* 0x000fc800078e0a03 */
[----:B------:R-:W-:Y:S02]  /*01c0*/  IMAD R4, R5, R4, R6 ;  /* 0x0000000405047224 */ /* 0x000fe400078e0206 */
[----:B------:R-:W-:-:S03]  /*01d0*/  IMAD.SHL.U32 R6, R15, 0x2, RZ ;  /* 0x000000020f067824 */ /* 0x000fc600078e00ff */
[----:B------:R-:W-:-:S13]  /*01e0*/  ISETP.GT.U32.AND P1, PT, R5, R4, PT ;  /* 0x000000040500720c */ /* 0x000fda0003f24070 */
[----:B------:R-:W-:Y:S02]  /*01f0*/  @!P1 IMAD.IADD R4, R4, 0x1, -R5 ;  /* 0x0000000104049824 */ /* 0x000fe400078e0a05 */
[----:B------:R-:W-:Y:S01]  /*0200*/  @!P1 VIADD R3, R3, 0x1 ;  /* 0x0000000103039836 */ /* 0x000fe20000000000 */
[----:B------:R-:W-:Y:S02]  /*0210*/  ISETP.NE.AND P1, PT, R15, RZ, PT ;  /* 0x000000ff0f00720c */ /* 0x000fe40003f25270 */
[----:B------:R-:W-:-:S13]  /*0220*/  ISETP.GE.U32.AND P0, PT, R4, R5, PT ;  /* 0x000000050400720c */ /* 0x000fda0003f06070 */
[----:B------:R-:W-:-:S04]  /*0230*/  @P0 VIADD R3, R3, 0x1 ;  /* 0x0000000103030836 */ /* 0x000fc80000000000 */
[----:B------:R-:W-:Y:S01]  /*0240*/  @!P2 IMAD.MOV R3, RZ, RZ, -R3 ;  /* 0x000000ffff03a224 */ /* 0x000fe200078e0a03 */
[----:B------:R-:W-:-:S05]  /*0250*/  @!P1 LOP3.LUT R3, RZ, R15, RZ, 0x33, !PT ;  /* 0x0000000fff039212 */ /* 0x000fca00078e33ff */
[----:B------:R-:W-:-:S04]  /*0260*/  IMAD.MOV R2, RZ, RZ, -R3 ;  /* 0x000000ffff027224 */ /* 0x000fc800078e0a03 */
[----:B------:R-:W-:-:S04]  /*0270*/  IMAD R0, R15, R2, R0 ;  /* 0x000000020f007224 */ /* 0x000fc800078e0200 */
[----:B------:R-:W-:-:S04]  /*0280*/  IMAD R3, R6, R3, R0 ;  /* 0x0000000306037224 */ /* 0x000fc800078e0200 */
[----:B--2---:R-:W-:-:S05]  /*0290*/  IMAD.WIDE R16, R3, 0x8, R16 ;  /* 0x0000000803107825 */ /* 0x004fca00078e0210 */
[----:B-1----:R0:W5:Y:S01]  /*02a0*/  LDG.E.64 R12, desc[UR6][R16.64] ;  /* 0x00000006100c7981 */ /* 0x002162000c1e1b00 */
[----:B------:R-:W-:-:S05]  /*02b0*/  IMAD.WIDE R14, R15, 0x8, R16 ;  /* 0x000000080f0e7825 */ /* 0x000fca00078e0210 */
[----:B------:R0:W5:Y:S01]  /*02c0*/  LDG.E.64 R10, desc[UR6][R14.64] ;  /* 0x000000060e0a7981 */ /* 0x000162000c1e1b00 */
[----:B------:R-:W1:Y:S01]  /*02d0*/  I2F.F64 R6, R6 ;  /* 0x0000000600067312 */ /* 0x000e620000201c00 */
[----:B------:R-:W-:-:S07]  /*02e0*/  IMAD.MOV.U32 R2, RZ, RZ, 0x1 ;  /* 0x00000001ff027424 */ /* 0x000fce00078e00ff */
[----:B-1----:R-:W1:Y:S02]  /*02f0*/  MUFU.RCP64H R3, R7 ;  /* 0x0000000700037308 */ /* 0x002e640000001800 */
[----:B-1----:R-:W-:-:S08]  /*0300*/  DFMA R4, -R6, R2, 1 ;  /* 0x3ff000000604742b */ /* 0x002fd00000000102 */
[----:B------:R-:W-:-:S08]  /*0310*/  DFMA R4, R4, R4, R4 ;  /* 0x000000040404722b */ /* 0x000fd00000000004 */
[----:B------:R-:W-:Y:S02]  /*0320*/  DFMA R2, R2, R4, R2 ;  /* 0x000000040202722b */ /* 0x000fe40000000002 */
[----:B------:R-:W1:Y:S06]  /*0330*/  I2F.F64 R4, R0 ;  /* 0x0000000000047312 */ /* 0x000e6c0000201c00 */
[----:B------:R-:W-:Y:S01]  /*0340*/  DFMA R8, -R6, R2, 1 ;  /* 0x3ff000000608742b */ /* 0x000fe20000000102 */
[----:B------:R-:W-:Y:S01]  /*0350*/  UMOV UR4, 0x54442d18 ;  /* 0x54442d1800047882 */ /* 0x000fe20000000000 */
[----:B------:R-:W-:-:S06]  /*0360*/  UMOV UR5, 0x401921fb ;  /* 0x401921fb00057882 */ /* 0x000fcc0000000000 */
[----:B------:R-:W-:Y:S02]  /*0370*/  DFMA R2, R2, R8, R2 ;  /* 0x000000080202722b */ /* 0x000fe40000000002 */
[----:B-1----:R-:W-:-:S08]  /*0380*/  DMUL R4, R4, -UR4 ;  /* 0x8000000404047c28 */ /* 0x002fd00008000000 */
[----:B------:R-:W-:-:S08]  /*0390*/  DMUL R8, R4, R2 ;  /* 0x0000000204087228 */ /* 0x000fd00000000000 */
[----:B------:R-:W-:-:S08]  /*03a0*/  DFMA R18, -R6, R8, R4 ;  /* 0x000000080612722b */ /* 0x000fd00000000104 */
[----:B------:R-:W-:Y:S01]  /*03b0*/  DFMA R2, R2, R18, R8 ;  /* 0x000000120202722b */ /* 0x000fe20000000008 */
[----:B------:R-:W-:-:S09]  /*03c0*/  FSETP.GEU.AND P1, PT, |R5|, 6.5827683646048100446e-37, PT ;  /* 0x036000000500780b */ /* 0x000fd20003f2e200 */
[----:B------:R-:W-:-:S05]  /*03d0*/  FFMA R8, RZ, R7, R3 ;  /* 0x00000007ff087223 */ /* 0x000fca0000000003 */
[----:B------:R-:W-:Y:S01]  /*03e0*/  FSETP.GT.AND P0, PT, |R8|, 1.469367938527859385e-39, PT ;  /* 0x001000000800780b */ /* 0x000fe20003f04200 */
[----:B------:R-:W-:-:S12]  /*03f0*/  BSSY.RECONVERGENT B0, `(.L_x_48) ;  /* 0x0000006000007945 */ /* 0x000fd80003800200 */
[----:B0-----:R-:W-:Y:S05]  /*0400*/  @P0 BRA P1, `(.L_x_49) ;  /* 0x0000000000100947 */ /* 0x001fea0000800000 */
[----:B------:R-:W-:-:S07]  /*0410*/  MOV R0, 0x430 ;  /* 0x0000043000007802 */ /* 0x000fce0000000f00 */
[----:B-----5:R-:W-:Y:S05]  /*0420*/  CALL.REL.NOINC `($__internal_2_$__cuda_sm20_div_rn_f64_full) ;  /* 0x0000000400907944 */ /* 0x020fea0003c00000 */
[----:B------:R-:W-:Y:S01]  /*0430*/  IMAD.MOV.U32 R2, RZ, RZ, R4 ;  /* 0x000000ffff027224 */ /* 0x000fe200078e0004 */
[----:B------:R-:W-:-:S07]  /*0440*/  MOV R3, R5 ;  /* 0x0000000500037202 */ /* 0x000fce0000000f00 */
.L_x_49:
[----:B------:R-:W-:Y:S05]  /*0450*/  BSYNC.RECONVERGENT B0 ;  /* 0x0000000000007941 */ /* 0x000fea0003800200 */
.L_x_48:
[----:B------:R-:W0:Y:S01]  /*0460*/  F2F.F32.F64 R5, R2 ;  /* 0x0000000200057310 */ /* 0x000e220000301000 */
[----:B------:R-:W-:Y:S01]  /*0470*/  BSSY.RECONVERGENT B0, `(.L_x_50) ;  /* 0x0000040000007945 */ /* 0x000fe20003800200 */
[C---:B0-----:R-:W-:Y:S01]  /*0480*/  FMUL R4, R5.reuse, 0.63661974668502807617 ;  /* 0x3f22f98305047820 */ /* 0x041fe20000400000 */
        /* <DEDUP_REMOVED lines=14> */
[----:B------:R-:W-:Y:S01]  /*0570*/  IMAD.MOV.U32 R0, RZ, RZ, R1 ;  /* 0x000000ffff007224 */ /* 0x000fe200078e0001 */
[----:B------:R-:W-:Y:S01]  /*0580*/  LOP3.LUT R19, R2, 0x80000000, RZ, 0xfc, !PT ;  /* 0x8000000002137812 */ /* 0x000fe200078efcff */
[----:B------:R-:W-:Y:S01]  /*0590*/  UMOV UR5, URZ ;  /* 0x000000ff00057c82 */ /* 0x000fe20008000000 */
[----:B------:R-:W-:-:S05]  /*05a0*/  UMOV UR4, URZ ;  /* 0x000000ff00047c82 */ /* 0x000fca0008000000 */
.L_x_52:
[----:B0-----:R-:W-:Y:S02]  /*05b0*/  IMAD.U32 R8, RZ, RZ, UR8 ;  /* 0x00000008ff087e24 */ /* 0x001fe4000f8e00ff */
        /* <DEDUP_REMOVED lines=38> */
[----:B------:R-:W-:-:S05]  /*0820*/  IMAD.MOV R0, RZ, RZ, -R4 ;  /* 0x000000ffff007224 */ /* 0x000fca00078e0a04 */
[----:B------:R-:W-:Y:S01]  /*0830*/  @!P0 MOV R4, R0 ;  /* 0x0000000000048202 */ /* 0x000fe20000000f00 */
[----:B0-----:R-:W-:-:S10]  /*0840*/  DMUL R6, R8, UR4 ;  /* 0x0000000408067c28 */ /* 0x001fd40008000000 */
[----:B------:R-:W0:Y:S02]  /*0850*/  F2F.F32.F64 R6, R6 ;  /* 0x0000000600067310 */ /* 0x000e240000301000 */
[----:B0-----:R-:W-:-:S07]  /*0860*/  FSEL R0, -R6, R6, !P1 ;  /* 0x0000000606007208 */ /* 0x001fce0004800100 */
.L_x_51:
[----:B------:R-:W-:Y:S05]  /*0870*/  BSYNC.RECONVERGENT B0 ;  /* 0x0000000000007941 */ /* 0x000fea0003800200 */
.L_x_50:
[----:B------:R-:W-:Y:S02]  /*0880*/  IMAD.MOV.U32 R2, RZ, RZ, 0x37cbac00 ;  /* 0x37cbac00ff027424 */ /* 0x000fe400078e00ff */
[----:B------:R-:W-:Y:S01]  /*0890*/  FMUL R3, R0, R0 ;  /* 0x0000000000037220 */ /* 0x000fe20000400000 */
[----:B------:R-:W-:Y:S01]  /*08a0*/  IMAD.MOV.U32 R6, RZ, RZ, 0x394d4153 ;  /* 0x394d4153ff067424 */ /* 0x000fe200078e00ff */
[C---:B------:R-:W-:Y:S02]  /*08b0*/  LOP3.LUT R7, R4.reuse, 0x1, RZ, 0xc0, !PT ;  /* 0x0000000104077812 */ /* 0x040fe400078ec0ff */
[C---:B------:R-:W-:Y:S01]  /*08c0*/  FFMA R2, R3.reuse, R2, -0.0013887860113754868507 ;  /* 0xbab607ed03027423 */ /* 0x040fe20000000002 */
[C---:B------:R-:W-:Y:S01]  /*08d0*/  FFMA R6, R3.reuse, -R6, 0.0083327032625675201416 ;  /* 0x3c0885e403067423 */ /* 0x040fe20000000806 */
        /* <DEDUP_REMOVED lines=8> */
[----:B------:R-:W-:-:S04]  /*0960*/  VIADD R3, R4, 0x1 ;  /* 0x0000000104037836 */ /* 0x000fc80000000000 */
[----:B------:R-:W-:Y:S02]  /*0970*/  FSEL R0, R2, R5, !P0 ;  /* 0x0000000502007208 */ /* 0x000fe40004000000 */
[----:B------:R-:W-:Y:S02]  /*0980*/  LOP3.LUT P2, RZ, R3, 0x2, RZ, 0xc0, !PT ;  /* 0x0000000203ff7812 */ /* 0x000fe4000784c0ff */
[----:B------:R-:W-:Y:S02]  /*0990*/  FSEL R2, R5, R2, !P0 ;  /* 0x0000000205027208 */ /* 0x000fe40004000000 */
[----:B------:R-:W-:Y:S02]  /*09a0*/  FSEL R0, R0, -R0, !P1 ;  /* 0x8000000000007208 */ /* 0x000fe40004800000 */
[----:B------:R-:W-:-:S03]  /*09b0*/  FSEL R2, R2, -R2, !P2 ;  /* 0x8000000202027208 */ /* 0x000fc60005000000 */
[C---:B-----5:R-:W-:Y:S02]  /*09c0*/  FMUL R3, R11.reuse, R0 ;  /* 0x000000000b037220 */ /* 0x060fe40000400000 */
[-C--:B------:R-:W-:Y:S02]  /*09d0*/  FMUL R11, R11, R2.reuse ;  /* 0x000000020b0b7220 */ /* 0x080fe40000400000 */
[C---:B------:R-:W-:Y:S02]  /*09e0*/  FFMA R3, R10.reuse, R2, -R3 ;  /* 0x000000020a037223 */ /* 0x040fe40000000803 */
[----:B------:R-:W-:Y:S02]  /*09f0*/  FFMA R0, R10, R0, R11 ;  /* 0x000000000a007223 */ /* 0x000fe4000000000b */
[C-C-:B------:R-:W-:Y:S01]  /*0a00*/  FADD R2, R12.reuse, R3.reuse ;  /* 0x000000030c027221 */ /* 0x140fe20000000000 */
[----:B------:R-:W-:Y:S01]  /*0a10*/  FADD R12, R12, -R3 ;  /* 0x800000030c0c7221 */ /* 0x000fe20000000000 */
[C-C-:B------:R-:W-:Y:S01]  /*0a20*/  FADD R3, R13.reuse, R0.reuse ;  /* 0x000000000d037221 */ /* 0x140fe20000000000 */
[----:B------:R-:W-:-:S04]  /*0a30*/  FADD R13, R13, -R0 ;  /* 0x800000000d0d7221 */ /* 0x000fc80000000000 */
[----:B------:R-:W-:Y:S04]  /*0a40*/  STG.E.64 desc[UR6][R16.64], R2 ;  /* 0x0000000210007986 */ /* 0x000fe8000c101b06 */
[----:B------:R-:W-:Y:S01]  /*0a50*/  STG.E.64 desc[UR6][R14.64], R12 ;  /* 0x0000000c0e007986 */ /* 0x000fe2000c101b06 */
[----:B------:R-:W-:Y:S05]  /*0a60*/  EXIT ;  /* 0x000000000000794d */ /* 0x000fea0003800000 */
        .weak           $__internal_2_$__cuda_sm20_div_rn_f64_full
        .type           $__internal_2_$__cuda_sm20_div_rn_f64_full,@function
        .size           $__internal_2_$__cuda_sm20_div_rn_f64_full,(.L_x_87 - $__internal_2_$__cuda_sm20_div_rn_f64_full)
$__internal_2_$__cuda_sm20_div_rn_f64_full:
[C---:B------:R-:W-:Y:S01]  /*0a70*/  FSETP.GEU.AND P0, PT, |R7|.reuse, 1.469367938527859385e-39, PT ;  /* 0x001000000700780b */ /* 0x040fe20003f0e200 */
[----:B------:R-:W-:Y:S01]  /*0a80*/  IMAD.MOV.U32 R2, RZ, RZ, 0x1 ;  /* 0x00000001ff027424 */ /* 0x000fe200078e00ff */
[----:B------:R-:W-:Y:S01]  /*0a90*/  LOP3.LUT R8, R7, 0x800fffff, RZ, 0xc0, !PT ;  /* 0x800fffff07087812 */ /* 0x000fe200078ec0ff */
[----:B------:R-:W-:Y:S01]  /*0aa0*/  IMAD.MOV.U32 R25, RZ, RZ, 0x1ca00000 ;  /* 0x1ca00000ff197424 */ /* 0x000fe200078e00ff */
[C---:B------:R-:W-:Y:S01]  /*0ab0*/  FSETP.GEU.AND P2, PT, |R5|.reuse, 1.469367938527859385e-39, PT ;  /* 0x001000000500780b */ /* 0x040fe20003f4e200 */
[----:B------:R-:W-:Y:S01]  /*0ac0*/  BSSY.RECONVERGENT B1, `(.L_x_53) ;  /* 0x0000052000017945 */ /* 0x000fe20003800200 */
[----:B------:R-:W-:Y:S01]  /*0ad0*/  LOP3.LUT R9, R8, 0x3ff00000, RZ, 0xfc, !PT ;  /* 0x3ff0000008097812 */ /* 0x000fe200078efcff */
[----:B------:R-:W-:Y:S01]  /*0ae0*/  IMAD.MOV.U32 R8, RZ, RZ, R6 ;  /* 0x000000ffff087224 */ /* 0x000fe200078e0006 */
[----:B------:R-:W-:Y:S02]  /*0af0*/  LOP3.LUT R24, R5, 0x7ff00000, RZ, 0xc0, !PT ;  /* 0x7ff0000005187812 */ /* 0x000fe400078ec0ff */
[----:B------:R-:W-:-:S03]  /*0b00*/  LOP3.LUT R27, R7, 0x7ff00000, RZ, 0xc0, !PT ;  /* 0x7ff00000071b7812 */ /* 0x000fc600078ec0ff */
[----:B------:R-:W-:Y:S01]  /*0b10*/  @!P0 DMUL R8, R6, 8.98846567431157953865e+307 ;  /* 0x7fe0000006088828 */ /* 0x000fe20000000000 */
[----:B------:R-:W-:-:S03]  /*0b20*/  ISETP.GE.U32.AND P1, PT, R24, R27, PT ;  /* 0x0000001b1800720c */ /* 0x000fc60003f26070 */
[----:B------:R-:W-:Y:S02]  /*0b30*/  @!P2 LOP3.LUT R21, R7, 0x7ff00000, RZ, 0xc0, !PT ;  /* 0x7ff000000715a812 */ /* 0x000fe400078ec0ff */
[----:B------:R-:W0:Y:S02]  /*0b40*/  MUFU.RCP64H R3, R9 ;  /* 0x0000000900037308 */ /* 0x000e240000001800 */
[----:B------:R-:W-:Y:S02]  /*0b50*/  @!P2 ISETP.GE.U32.AND P3, PT, R24, R21, PT ;  /* 0x000000151800a20c */ /* 0x000fe40003f66070 */
[----:B------:R-:W-:Y:S02]  /*0b60*/  @!P0 LOP3.LUT R27, R9, 0x7ff00000, RZ, 0xc0, !PT ;  /* 0x7ff00000091b8812 */ /* 0x000fe400078ec0ff */
[----:B------:R-:W-:-:S04]  /*0b70*/  @!P2 SEL R21, R25, 0x63400000, !P3 ;  /* 0x634000001915a807 */ /* 0x000fc80005800000 */
[----:B------:R-:W-:-:S04]  /*0b80*/  @!P2 LOP3.LUT R22, R21, 0x80000000, R5, 0xf8, !PT ;  /* 0x800000001516a812 */ /* 0x000fc800078ef805 */
[----:B------:R-:W-:Y:S01]  /*0b90*/  @!P2 LOP3.LUT R23, R22, 0x100000, RZ, 0xfc, !PT ;  /* 0x001000001617a812 */ /* 0x000fe200078efcff */
[----:B------:R-:W-:Y:S01]  /*0ba0*/  @!P2 IMAD.MOV.U32 R22, RZ, RZ, RZ ;  /* 0x000000ffff16a224 */ /* 0x000fe200078e00ff */
[----:B0-----:R-:W-:-:S08]  /*0bb0*/  DFMA R18, R2, -R8, 1 ;  /* 0x3ff000000212742b */ /* 0x001fd00000000808 */
[----:B------:R-:W-:-:S08]  /*0bc0*/  DFMA R18, R18, R18, R18 ;  /* 0x000000121212722b */ /* 0x000fd00000000012 */
[----:B------:R-:W-:Y:S01]  /*0bd0*/  DFMA R2, R2, R18, R2 ;  /* 0x000000120202722b */ /* 0x000fe20000000002 */
[----:B------:R-:W-:Y:S01]  /*0be0*/  SEL R19, R25, 0x63400000, !P1 ;  /* 0x6340000019137807 */ /* 0x000fe20004800000 */
[----:B------:R-:W-:-:S03]  /*0bf0*/  IMAD.MOV.U32 R18, RZ, RZ, R4 ;  /* 0x000000ffff127224 */ /* 0x000fc600078e0004 */
[----:B------:R-:W-:-:S03]  /*0c00*/  LOP3.LUT R19, R19, 0x800fffff, R5, 0xf8, !PT ;  /* 0x800fffff13137812 */ /* 0x000fc600078ef805 */
[----:B------:R-:W-:-:S03]  /*0c10*/  DFMA R20, R2, -R8, 1 ;  /* 0x3ff000000214742b */ /* 0x000fc60000000808 */
[----:B------:R-:W-:-:S05]  /*0c20*/  @!P2 DFMA R18, R18, 2, -R22 ;  /* 0x400000001212a82b */ /* 0x000fca0000000816 */
[----:B------:R-:W-:-:S08]  /*0c30*/  DFMA R2, R2, R20, R2 ;  /* 0x000000140202722b */ /* 0x000fd00000000002 */
[----:B------:R-:W-:-:S08]  /*0c40*/  DMUL R20, R2, R18 ;  /* 0x0000001202147228 */ /* 0x000fd00000000000 */
[----:B------:R-:W-:-:S08]  /*0c50*/  DFMA R22, R20, -R8, R18 ;  /* 0x800000081416722b */ /* 0x000fd00000000012 */
[----:B------:R-:W-:Y:S01]  /*0c60*/  DFMA R22, R2, R22, R20 ;  /* 0x000000160216722b */ /* 0x000fe20000000014 */
[----:B------:R-:W-:Y:S01]  /*0c70*/  IMAD.MOV.U32 R20, RZ, RZ, R24 ;  /* 0x000000ffff147224 */ /* 0x000fe200078e0018 */
[----:B------:R-:W-:Y:S01]  /*0c80*/  @!P2 LOP3.LUT R20, R19, 0x7ff00000, RZ, 0xc0, !PT ;  /* 0x7ff000001314a812 */ /* 0x000fe200078ec0ff */
[----:B------:R-:W-:-:S03]  /*0c90*/  VIADD R3, R27, 0xffffffff ;  /* 0xffffffff1b037836 */ /* 0x000fc60000000000 */
[----:B------:R-:W-:-:S04]  /*0ca0*/  IADD3 R2, PT, PT, R20, -0x1, RZ ;  /* 0xffffffff14027810 */ /* 0x000fc80007ffe0ff */
[----:B------:R-:W-:-:S04]  /*0cb0*/  ISETP.GT.U32.AND P0, PT, R2, 0x7feffffe, PT ;  /* 0x7feffffe0200780c */ /* 0x000fc80003f04070 */
[----:B------:R-:W-:-:S13]  /*0cc0*/  ISETP.GT.U32.OR P0, PT, R3, 0x7feffffe, P0 ;  /* 0x7feffffe0300780c */ /* 0x000fda0000704470 */
[----:B------:R-:W-:Y:S05]  /*0cd0*/  @P0 BRA `(.L_x_54) ;  /* 0x00000000006c0947 */ /* 0x000fea0003800000 */
[----:B------:R-:W-:Y:S01]  /*0ce0*/  LOP3.LUT R3, R7, 0x7ff00000, RZ, 0xc0, !PT ;  /* 0x7ff0000007037812 */ /* 0x000fe200078ec0ff */
[----:B------:R-:W-:-:S03]  /*0cf0*/  IMAD.MOV.U32 R20, RZ, RZ, RZ ;  /* 0x000000ffff147224 */ /* 0x000fc600078e00ff */
[CC--:B------:R-:W-:Y:S02]  /*0d00*/  VIADDMNMX R2, R24.reuse, -R3.reuse, 0xb9600000, !PT ;  /* 0xb960000018027446 */ /* 0x0c0fe40007800903 */
[----:B------:R-:W-:Y:S02]  /*0d10*/  ISETP.GE.U32.AND P0, PT, R24, R3, PT ;  /* 0x000000031800720c */ /* 0x000fe40003f06070 */
[----:B------:R-:W-:Y:S02]  /*0d20*/  VIMNMX R2, PT, PT, R2, 0x46a00000, PT ;  /* 0x46a0000002027848 */ /* 0x000fe40003fe0100 */
[----:B------:R-:W-:-:S05]  /*0d30*/  SEL R25, R25, 0x63400000, !P0 ;  /* 0x6340000019197807 */ /* 0x000fca0004000000 */
[----:B------:R-:W-:-:S04]  /*0d40*/  IMAD.IADD R4, R2, 0x1, -R25 ;  /* 0x0000000102047824 */ /* 0x000fc800078e0a19 */
        /* <DEDUP_REMOVED lines=20> */
.L_x_54:
        /* <DEDUP_REMOVED lines=11> */
[----:B------:R-:W-:Y:S02]  /*0f40*/  @P0 LOP3.LUT R4, R3, 0x7ff00000, RZ, 0xfc, !PT ;  /* 0x7ff0000003040812 */ /* 0x000fe400078efcff */
[----:B------:R-:W-:Y:S01]  /*0f50*/  @!P0 MOV R2, RZ ;  /* 0x000000ff00028202 */ /* 0x000fe20000000f00 */
[----:B------:R-:W-:Y:S02]  /*0f60*/  @P0 IMAD.MOV.U32 R2, RZ, RZ, RZ ;  /* 0x000000ffff020224 */ /* 0x000fe400078e00ff */
[----:B------:R-:W-:Y:S01]  /*0f70*/  @P0 IMAD.MOV.U32 R3, RZ, RZ, R4 ;  /* 0x000000ffff030224 */ /* 0x000fe200078e0004 */
[----:B------:R-:W-:Y:S06]  /*0f80*/  BRA `(.L_x_55) ;  /* 0x0000000000147947 */ /* 0x000fec0003800000 */
.L_x_57:
[----:B------:R-:W-:Y:S01]  /*0f90*/  LOP3.LUT R3, R7, 0x80000, RZ, 0xfc, !PT ;  /* 0x0008000007037812 */ /* 0x000fe200078efcff */
[----:B------:R-:W-:Y:S01]  /*0fa0*/  IMAD.MOV.U32 R2, RZ, RZ, R6 ;  /* 0x000000ffff027224 */ /* 0x000fe200078e0006 */
[----:B------:R-:W-:Y:S06]  /*0fb0*/  BRA `(.L_x_55) ;  /* 0x0000000000087947 */ /* 0x000fec0003800000 */
.L_x_56:
[----:B------:R-:W-:Y:S01]  /*0fc0*/  LOP3.LUT R3, R5, 0x80000, RZ, 0xfc, !PT ;  /* 0x0008000005037812 */ /* 0x000fe200078efcff */
[----:B------:R-:W-:-:S07]  /*0fd0*/  IMAD.MOV.U32 R2, RZ, RZ, R4 ;  /* 0x000000ffff027224 */ /* 0x000fce00078e0004 */
.L_x_55:
[----:B------:R-:W-:Y:S05]  /*0fe0*/  BSYNC.RECONVERGENT B1 ;  /* 0x0000000000017941 */ /* 0x000fea0003800200 */
.L_x_53:
[----:B------:R-:W-:Y:S02]  /*0ff0*/  IMAD.MOV.U32 R4, RZ, RZ, R2 ;  /* 0x000000ffff047224 */ /* 0x000fe400078e0002 */
[----:B------:R-:W-:Y:S02]  /*1000*/  IMAD.MOV.U32 R5, RZ, RZ, R3 ;  /* 0x000000ffff057224 */ /* 0x000fe400078e0003 */
[----:B------:R-:W-:Y:S02]  /*1010*/  IMAD.MOV.U32 R2, RZ, RZ, R0 ;  /* 0x000000ffff027224 */ /* 0x000fe400078e0000 */
[----:B------:R-:W-:-:S04]  /*1020*/  IMAD.MOV.U32 R3, RZ, RZ, 0x0 ;  /* 0x00000000ff037424 */ /* 0x000fc800078e00ff */
[----:B------:R-:W-:Y:S05]  /*1030*/  RET.REL.NODEC R2 `(_Z6radix2P6float2ii) ;  /* 0xffffffec02f07950 */ /* 0x000fea0003c3ffff */
.L_x_58:
        /* <DEDUP_REMOVED lines=12> */
.L_x_87:


//--------------------- .text._Z6bitrevP6float2ii --------------------------
	.section	.text._Z6bitrevP6float2ii,"ax",@progbits
	.align	128
        .global         _Z6bitrevP6float2ii
        .type           _Z6bitrevP6float2ii,@function
        .size           _Z6bitrevP6float2ii,(.L_x_96 - _Z6bitrevP6float2ii)
        .other          _Z6bitrevP6float2ii,@"STO_CUDA_ENTRY STV_DEFAULT"
_Z6bitrevP6float2ii:
.text._Z6bitrevP6float2ii:
        /* <DEDUP_REMOVED lines=8> */
[----:B------:R-:W0:Y:S01]  /*0080*/  LDCU UR4, c[0x0][0x38c] ;  /* 0x00007180ff0477ac */ /* 0x000e220008000800 */
[----:B------:R-:W1:Y:S01]  /*0090*/  BREV R0, R7 ;  /* 0x0000000700007301 */ /* 0x000e620000000000 */
[----:B0-----:R-:W-:-:S06]  /*00a0*/  UIADD3 UR4, UPT, UPT, -UR4, 0x20, URZ ;  /* 0x0000002004047890 */ /* 0x001fcc000fffe1ff */
[----:B-1----:R-:W-:-:S04]  /*00b0*/  SHF.R.U32.HI R0, RZ, UR4, R0 ;  /* 0x00000004ff007c19 */ /* 0x002fc80008011600 */
[----:B------:R-:W-:-:S13]  /*00c0*/  ISETP.GT.U32.AND P0, PT, R0, R7, PT ;  /* 0x000000070000720c */ /* 0x000fda0003f04070 */
[----:B------:R-:W-:Y:S05]  /*00d0*/  @!P0 EXIT ;  /* 0x000000000000894d */ /* 0x000fea0003800000 */
[----:B------:R-:W0:Y:S01]  /*00e0*/  LDC.64 R2, c[0x0][0x380] ;  /* 0x0000e000ff027b82 */ /* 0x000e220000000a00 */
[----:B------:R-:W1:Y:S01]  /*00f0*/  LDCU.64 UR4, c[0x0][0x358] ;  /* 0x00006b00ff0477ac */ /* 0x000e620008000a00 */
[----:B0-----:R-:W-:-:S04]  /*0100*/  IMAD.WIDE.U32 R4, R0, 0x8, R2 ;  /* 0x0000000800047825 */ /* 0x001fc800078e0002 */
[----:B------:R-:W-:Y:S01]  /*0110*/  IMAD.WIDE R2, R7, 0x8, R2 ;  /* 0x0000000807027825 */ /* 0x000fe200078e0202 */
[----:B-1----:R-:W2:Y:S04]  /*0120*/  LDG.E.64 R8, desc[UR4][R4.64] ;  /* 0x0000000404087981 */ /* 0x002ea8000c1e1b00 */
[----:B------:R-:W3:Y:S04]  /*0130*/  LDG.E.64 R6, desc[UR4][R2.64] ;  /* 0x0000000402067981 */ /* 0x000ee8000c1e1b00 */
[----:B--2---:R-:W-:Y:S04]  /*0140*/  STG.E.64 desc[UR4][R2.64], R8 ;  /* 0x0000000802007986 */ /* 0x004fe8000c101b04 */
[----:B---3--:R-:W-:Y:S01]  /*0150*/  STG.E.64 desc[UR4][R4.64], R6 ;  /* 0x0000000604007986 */ /* 0x008fe2000c101b04 */
[----:B------:R-:W-:Y:S05]  /*0160*/  EXIT ;  /* 0x000000000000794d */ /* 0x000fea0003800000 */
.L_x_59:
        /* <DEDUP_REMOVED lines=9> */
.L_x_96:


//--------------------- .text._Z12mixed_kernelP6float2iii --------------------------
	.section	.text._Z12mixed_kernelP6float2iii,"ax",@progbits
	.align	128
        .global         _Z12mixed_kernelP6float2iii
        .type           _Z12mixed_kernelP6float2iii,@function
        .size           _Z12mixed_kernelP6float2iii,(.L_x_97 - _Z12mixed_kernelP6float2iii)
        .other          _Z12mixed_kernelP6float2iii,@"STO_CUDA_ENTRY STV_DEFAULT"
_Z12mixed_kernelP6float2iii:
.text._Z12mixed_kernelP6float2iii:
[----:B------:R-:W-:Y:S08]  /*0000*/  LDC R1, c[0x0][0x37c] ;  /* 0x0000df00ff017b82 */ /* 0x000ff00000000800 */
[----:B------:R-:W0:Y:S01]  /*0010*/  LDC R5, c[0x0][0x390] ;  /* 0x0000e400ff057b82 */ /* 0x000e220000000800 */
[----:B------:R-:W1:Y:S07]  /*0020*/  S2R R7, SR_TID.X ;  /* 0x0000000000077919 */ /* 0x000e6e0000002100 */
[----:B------:R-:W1:Y:S08]  /*0030*/  S2UR UR4, SR_CTAID.X ;  /* 0x00000000000479c3 */ /* 0x000e700000002500 */
[----:B------:R-:W1:Y:S01]  /*0040*/  LDC R0, c[0x0][0x360] ;  /* 0x0000d800ff007b82 */ /* 0x000e620000000800 */
[----:B0-----:R-:W-:-:S04]  /*0050*/  IABS R9, R5 ;  /* 0x0000000500097213 */ /* 0x001fc80000000000 */
[----:B------:R-:W0:Y:S01]  /*0060*/  I2F.RP R4, R9 ;  /* 0x0000000900047306 */ /* 0x000e220000209400 */
[----:B-1----:R-:W-:Y:S01]  /*0070*/  IMAD R0, R0, UR4, R7 ;  /* 0x0000000400007c24 */ /* 0x002fe2000f8e0207 */
[----:B------:R-:W1:Y:S06]  /*0080*/  LDCU.64 UR4, c[0x0][0x358] ;  /* 0x00006b00ff0477ac */ /* 0x000e6c0008000a00 */
[----:B0-----:R-:W0:Y:S02]  /*0090*/  MUFU.RCP R4, R4 ;  /* 0x0000000400047308 */ /* 0x001e240000001000 */
[----:B0-----:R-:W-:-:S02]  /*00a0*/  IADD3 R2, PT, PT, R4, 0xffffffe, RZ ;  /* 0x0ffffffe04027810 */ /* 0x001fc40007ffe0ff */
[----:B------:R-:W-:-:S04]  /*00b0*/  IABS R4, R0 ;  /* 0x0000000000047213 */ /* 0x000fc80000000000 */
[----:B------:R0:W2:Y:S02]  /*00c0*/  F2I.FTZ.U32.TRUNC.NTZ R3, R2 ;  /* 0x0000000200037305 */ /* 0x0000a4000021f000 */
[----:B0-----:R-:W-:Y:S01]  /*00d0*/  HFMA2 R2, -RZ, RZ, 0, 0 ;  /* 0x00000000ff027431 */ /* 0x001fe200000001ff */
[----:B--2---:R-:W-:-:S05]  /*00e0*/  IADD3 R6, PT, PT, RZ, -R3, RZ ;  /* 0x80000003ff067210 */ /* 0x004fca0007ffe0ff */
[----:B------:R-:W-:-:S04]  /*00f0*/  IMAD R7, R6, R9, RZ ;  /* 0x0000000906077224 */ /* 0x000fc800078e02ff */
[----:B------:R-:W-:-:S06]  /*0100*/  IMAD.HI.U32 R3, R3, R7, R2 ;  /* 0x0000000703037227 */ /* 0x000fcc00078e0002 */
[----:B------:R-:W-:-:S05]  /*0110*/  IMAD.HI.U32 R3, R3, R4, RZ ;  /* 0x0000000403037227 */ /* 0x000fca00078e00ff */
[----:B------:R-:W-:-:S05]  /*0120*/  IADD3 R6, PT, PT, -R3, RZ, RZ ;  /* 0x000000ff03067210 */ /* 0x000fca0007ffe1ff */
[C---:B------:R-:W-:Y:S02]  /*0130*/  IMAD R2, R9.reuse, R6, R4 ;  /* 0x0000000609027224 */ /* 0x040fe400078e0204 */
[----:B------:R-:W0:Y:S03]  /*0140*/  LDC R4, c[0x0][0x38c] ;  /* 0x0000e300ff047b82 */ /* 0x000e260000000800 */
[----:B------:R-:W-:-:S13]  /*0150*/  ISETP.GT.U32.AND P2, PT, R9, R2, PT ;  /* 0x000000020900720c */ /* 0x000fda0003f44070 */
[-C--:B------:R-:W-:Y:S02]  /*0160*/  @!P2 IADD3 R2, PT, PT, R2, -R9.reuse, RZ ;  /* 0x800000090202a210 */ /* 0x080fe40007ffe0ff */
[----:B------:R-:W-:Y:S02]  /*0170*/  @!P2 IADD3 R3, PT, PT, R3, 0x1, RZ ;  /* 0x000000010303a810 */ /* 0x000fe40007ffe0ff */
[----:B------:R-:W-:Y:S02]  /*0180*/  ISETP.GE.U32.AND P0, PT, R2, R9, PT ;  /* 0x000000090200720c */ /* 0x000fe40003f06070 */
[----:B------:R-:W-:Y:S02]  /*0190*/  LOP3.LUT R2, R0, R5, RZ, 0x3c, !PT ;  /* 0x0000000500027212 */ /* 0x000fe400078e3cff */
[----:B------:R-:W-:Y:S02]  /*01a0*/  ISETP.NE.AND P2, PT, R5, RZ, PT ;  /* 0x000000ff0500720c */ /* 0x000fe40003f45270 */
[----:B------:R-:W-:-:S07]  /*01b0*/  ISETP.GE.AND P1, PT, R2, RZ, PT ;  /* 0x000000ff0200720c */ /* 0x000fce0003f26270 */
[----:B------:R-:W-:Y:S02]  /*01c0*/  @P0 IADD3 R3, PT, PT, R3, 0x1, RZ ;  /* 0x0000000103030810 */ /* 0x000fe40007ffe0ff */
[----:B0-----:R-:W-:-:S04]  /*01d0*/  ISETP.NE.AND P0, PT, R4, 0x5, PT ;  /* 0x000000050400780c */ /* 0x001fc80003f05270 */
[----:B------:R-:W-:Y:S02]  /*01e0*/  @!P1 IADD3 R3, PT, PT, -R3, RZ, RZ ;  /* 0x000000ff03039210 */ /* 0x000fe40007ffe1ff */
[----:B------:R-:W-:-:S04]  /*01f0*/  @!P2 LOP3.LUT R3, RZ, R5, RZ, 0x33, !PT ;  /* 0x00000005ff03a212 */ /* 0x000fc800078e33ff */
[----:B------:R-:W-:-:S05]  /*0200*/  IADD3 R2, PT, PT, -R3, RZ, RZ ;  /* 0x000000ff03027210 */ /* 0x000fca0007ffe1ff */
[----:B------:R-:W-:Y:S01]  /*0210*/  IMAD R7, R5, R2, R0 ;  /* 0x0000000205077224 */ /* 0x000fe200078e0200 */
[----:B-1----:R-:W-:Y:S06]  /*0220*/  @!P0 BRA `(.L_x_60) ;  /* 0x0000000000ac8947 */ /* 0x002fec0003800000 */
[----:B------:R-:W-:-:S13]  /*0230*/  ISETP.NE.AND P0, PT, R4, 0x3, PT ;  /* 0x000000030400780c */ /* 0x000fda0003f05270 */
[----:B------:R-:W-:Y:S05]  /*0240*/  @P0 EXIT ;  /* 0x000000000000094d */ /* 0x000fea0003800000 */
[----:B------:R-:W0:Y:S01]  /*0250*/  LDCU UR6, c[0x0][0x388] ;  /* 0x00007100ff0677ac */ /* 0x000e220008000800 */
[----:B------:R-:W-:-:S04]  /*0260*/  IMAD R0, R3, R5, RZ ;  /* 0x0000000503007224 */ /* 0x000fc800078e02ff */
[----:B------:R-:W-:-:S05]  /*0270*/  IMAD R0, R0, 0x3, R7 ;  /* 0x0000000300007824 */ /* 0x000fca00078e0207 */
[----:B------:R-:W-:-:S04]  /*0280*/  LEA R2, R5, R0, 0x1 ;  /* 0x0000000005027211 */ /* 0x000fc800078e08ff */
[----:B0-----:R-:W-:-:S13]  /*0290*/  ISETP.GE.AND P0, PT, R2, UR6, PT ;  /* 0x0000000602007c0c */ /* 0x001fda000bf06270 */
[----:B------:R-:W-:Y:S05]  /*02a0*/  @P0 EXIT ;  /* 0x000000000000094d */ /* 0x000fea0003800000 */
[----:B------:R-:W0:Y:S02]  /*02b0*/  LDC.64 R2, c[0x0][0x380] ;  /* 0x0000e000ff027b82 */ /* 0x000e240000000a00 */
[----:B0-----:R-:W-:-:S05]  /*02c0*/  IMAD.WIDE R2, R0, 0x8, R2 ;  /* 0x0000000800027825 */ /* 0x001fca00078e0202 */
[----:B------:R-:W2:Y:S01]  /*02d0*/  LDG.E.64 R10, desc[UR4][R2.64] ;  /* 0x00000004020a7981 */ /* 0x000ea2000c1e1b00 */
[----:B------:R-:W-:-:S05]  /*02e0*/  IMAD.WIDE R6, R5, 0x8, R2 ;  /* 0x0000000805067825 */ /* 0x000fca00078e0202 */
[----:B------:R-:W3:Y:S01]  /*02f0*/  LDG.E.64 R12, desc[UR4][R6.64] ;  /* 0x00000004060c7981 */ /* 0x000ee2000c1e1b00 */
[----:B------:R-:W-:-:S05]  /*0300*/  IMAD.WIDE R4, R5, 0x8, R6 ;  /* 0x0000000805047825 */ /* 0x000fca00078e0206 */
[----:B------:R-:W4:Y:S01]  /*0310*/  LDG.E.64 R8, desc[UR4][R4.64] ;  /* 0x0000000404087981 */ /* 0x000f22000c1e1b00 */
[----:B---3--:R-:W-:Y:S01]  /*0320*/  FMUL R19, R13, 0.5 ;  /* 0x3f0000000d137820 */ /* 0x008fe20000400000 */
[----:B--2---:R-:W-:Y:S01]  /*0330*/  FADD R0, R11, R13 ;  /* 0x0000000d0b007221 */ /* 0x004fe20000000000 */
[----:B------:R-:W-:Y:S02]  /*0340*/  FMUL R15, R13, 0.86602538824081420898 ;  /* 0x3f5db3d70d0f7820 */ /* 0x000fe40000400000 */
[C-C-:B------:R-:W-:Y:S01]  /*0350*/  FFMA R14, R12.reuse, -0.86602538824081420898, -R19.reuse ;  /* 0xbf5db3d70c0e7823 */ /* 0x140fe20000000813 */
[C---:B------:R-:W-:Y:S01]  /*0360*/  FFMA R16, R12.reuse, 0.86602538824081420898, -R19 ;  /* 0x3f5db3d70c107823 */ /* 0x040fe20000000813 */
[----:B----4-:R-:W-:Y:S02]  /*0370*/  FMUL R13, R9, 0.86602538824081420898 ;  /* 0x3f5db3d7090d7820 */ /* 0x010fe40000400000 */
[C---:B------:R-:W-:Y:S01]  /*0380*/  FADD R14, R11.reuse, R14 ;  /* 0x0000000e0b0e7221 */ /* 0x040fe20000000000 */
[----:B------:R-:W-:Y:S01]  /*0390*/  FADD R16, R11, R16 ;  /* 0x000000100b107221 */ /* 0x000fe20000000000 */
[C---:B------:R-:W-:Y:S01]  /*03a0*/  FADD R11, R9.reuse, R0 ;  /* 0x00000000090b7221 */ /* 0x040fe20000000000 */
[C-C-:B------:R-:W-:Y:S01]  /*03b0*/  FFMA R17, R12.reuse, -0.5, R15.reuse ;  /* 0xbf0000000c117823 */ /* 0x140fe2000000000f */
[----:B------:R-:W-:Y:S01]  /*03c0*/  FMUL R9, R9, 0.5 ;  /* 0x3f00000009097820 */ /* 0x000fe20000400000 */
[----:B------:R-:W-:Y:S01]  /*03d0*/  FFMA R21, R12, -0.5, -R15 ;  /* 0xbf0000000c157823 */ /* 0x000fe2000000080f */
[----:B------:R-:W-:Y:S01]  /*03e0*/  FADD R15, R10, R12 ;  /* 0x0000000c0a0f7221 */ /* 0x000fe20000000000 */
[C-C-:B------:R-:W-:Y:S01]  /*03f0*/  FFMA R0, R8.reuse, -0.5, -R13.reuse ;  /* 0xbf00000008007823 */ /* 0x140fe2000000080d */
[----:B------:R-:W-:Y:S01]  /*0400*/  FFMA R18, R8, -0.5, R13 ;  /* 0xbf00000008127823 */ /* 0x000fe2000000000d */
[----:B------:R-:W-:Y:S01]  /*0410*/  FADD R17, R10, R17 ;  /* 0x000000110a117221 */ /* 0x000fe20000000000 */
[----:B------:R-:W-:Y:S01]  /*0420*/  FFMA R13, R8, 0.86602538824081420898, -R9 ;  /* 0x3f5db3d7080d7823 */ /* 0x000fe20000000809 */
[----:B------:R-:W-:Y:S01]  /*0430*/  FADD R21, R10, R21 ;  /* 0x000000150a157221 */ /* 0x000fe20000000000 */
[C---:B------:R-:W-:Y:S01]  /*0440*/  FFMA R9, R8.reuse, -0.86602538824081420898, -R9 ;  /* 0xbf5db3d708097823 */ /* 0x040fe20000000809 */
[----:B------:R-:W-:Y:S01]  /*0450*/  FADD R10, R8, R15 ;  /* 0x0000000f080a7221 */ /* 0x000fe20000000000 */
[----:B------:R-:W-:Y:S01]  /*0460*/  FADD R12, R17, R0 ;  /* 0x00000000110c7221 */ /* 0x000fe20000000000 */
[----:B------:R-:W-:Y:S01]  /*0470*/  FADD R13, R14, R13 ;  /* 0x0000000d0e0d7221 */ /* 0x000fe20000000000 */
[----:B------:R-:W-:Y:S01]  /*0480*/  FADD R8, R21, R18 ;  /* 0x0000001215087221 */ /* 0x000fe20000000000 */
[----:B------:R-:W-:Y:S01]  /*0490*/  FADD R9, R16, R9 ;  /* 0x0000000910097221 */ /* 0x000fe20000000000 */
[----:B------:R-:W-:Y:S04]  /*04a0*/  STG.E.64 desc[UR4][R2.64], R10 ;  /* 0x0000000a02007986 */ /* 0x000fe8000c101b04 */
[----:B------:R-:W-:Y:S04]  /*04b0*/  STG.E.64 desc[UR4][R6.64], R12 ;  /* 0x0000000c06007986 */ /* 0x000fe8000c101b04 */
[----:B------:R-:W-:Y:S01]  /*04c0*/  STG.E.64 desc[UR4][R4.64], R8 ;  /* 0x0000000804007986 */ /* 0x000fe2000c101b04 */
[----:B------:R-:W-:Y:S05]  /*04d0*/  EXIT ;  /* 0x000000000000794d */ /* 0x000fea0003800000 */
.L_x_60:
        /* <DEDUP_REMOVED lines=13> */
[----:B------:R-:W-:-:S05]  /*05b0*/  IMAD.WIDE R6, R5, 0x8, R8 ;  /* 0x0000000805067825 */ /* 0x000fca00078e0208 */
[----:B------:R-:W4:Y:S01]  /*05c0*/  LDG.E.64 R22, desc[UR4][R6.64] ;  /* 0x0000000406167981 */ /* 0x000f22000c1e1b00 */
[----:B------:R-:W-:-:S05]  /*05d0*/  IMAD.WIDE R4, R5, 0x8, R6 ;  /* 0x0000000805047825 */ /* 0x000fca00078e0206 */
[----:B------:R-:W3:Y:S02]  /*05e0*/  LDG.E.64 R24, desc[UR4][R4.64] ;  /* 0x0000000404187981 */ /* 0x000ee4000c1e1b00 */
[C-C-:B---3--:R-:W-:Y:S01]  /*05f0*/  FADD R17, R15.reuse, -R25.reuse ;  /* 0x800000190f117221 */ /* 0x148fe20000000000 */
[C-C-:B------:R-:W-:Y:S01]  /*0600*/  FADD R0, R14.reuse, -R24.reuse ;  /* 0x800000180e007221 */ /* 0x140fe20000000000 */
[----:B------:R-:W-:Y:S02]  /*0610*/  FADD R18, R15, R25 ;  /* 0x000000190f127221 */ /* 0x000fe40000000000 */
[----:B------:R-:W-:Y:S01]  /*0620*/  FMUL R27, RZ, R17 ;  /* 0x00000011ff1b7220 */ /* 0x000fe20000400000 */
[----:B----4-:R-:W-:Y:S01]  /*0630*/  FADD R25, R21, -R23 ;  /* 0x8000001715197221 */ /* 0x010fe20000000000 */
[----:B------:R-:W-:Y:S01]  /*0640*/  FADD R19, R14, R24 ;  /* 0x000000180e137221 */ /* 0x000fe20000000000 */
[----:B------:R-:W-:Y:S01]  /*0650*/  FMUL R26, RZ, R0 ;  /* 0x00000000ff1a7220 */ /* 0x000fe20000400000 */
[C-C-:B------:R-:W-:Y:S01]  /*0660*/  FFMA R24, R0.reuse, 0.30901700258255004883, R27.reuse ;  /* 0x3e9e377a00187823 */ /* 0x140fe2000000001b */
[----:B------:R-:W-:Y:S01]  /*0670*/  FFMA R14, R0, -0.95105654001235961914, -R27 ;  /* 0xbf737871000e7823 */ /* 0x000fe2000000081b */
[C-C-:B------:R-:W-:Y:S01]  /*0680*/  FADD R15, R20.reuse, R22.reuse ;  /* 0x00000016140f7221 */ /* 0x140fe20000000000 */
[----:B------:R-:W-:Y:S01]  /*0690*/  FADD R27, R20, -R22 ;  /* 0x80000016141b7221 */ /* 0x000fe20000000000 */
[----:B------:R-:W-:Y:S01]  /*06a0*/  FMUL R20, RZ, R25 ;  /* 0x00000019ff147220 */ /* 0x000fe20000400000 */
[C---:B------:R-:W-:Y:S01]  /*06b0*/  FMUL R0, R25.reuse, 0.30901700258255004883 ;  /* 0x3e9e377a19007820 */ /* 0x040fe20000400000 */
[----:B------:R-:W-:Y:S01]  /*06c0*/  FMUL R22, R25, 0.95105654001235961914 ;  /* 0x3f73787119167820 */ /* 0x000fe20000400000 */
[----:B------:R-:W-:Y:S01]  /*06d0*/  FADD R23, R21, R23 ;  /* 0x0000001715177221 */ /* 0x000fe20000000000 */
[C---:B------:R-:W-:Y:S01]  /*06e0*/  FFMA R29, R27.reuse, -0.30901700258255004883, R20 ;  /* 0xbe9e377a1b1d7823 */ /* 0x040fe20000000014 */
[-C--:B------:R-:W-:Y:S01]  /*06f0*/  FFMA R25, RZ, R27.reuse, R0 ;  /* 0x0000001bff197223 */ /* 0x080fe20000000000 */
[----:B------:R-:W-:Y:S01]  /*0700*/  FMUL R0, R18, -0.25 ;  /* 0xbe80000012007820 */ /* 0x000fe20000400000 */
[----:B------:R-:W-:Y:S01]  /*0710*/  FFMA R21, R27, 0.95105654001235961914, -R20 ;  /* 0x3f7378711b157823 */ /* 0x000fe20000000814 */
[----:B------:R-:W-:Y:S01]  /*0720*/  FFMA R20, RZ, R27, R22 ;  /* 0x0000001bff147223 */ /* 0x000fe20000000016 */
[----:B------:R-:W-:Y:S01]  /*0730*/  FADD R22, R24, R29 ;  /* 0x0000001d18167221 */ /* 0x000fe20000000000 */
[----:B------:R-:W-:Y:S01]  /*0740*/  FMUL R24, RZ, R18 ;  /* 0x00000012ff187220 */ /* 0x000fe20000400000 */
[----:B------:R-:W-:Y:S01]  /*0750*/  FFMA R0, RZ, R19, R0 ;  /* 0x00000013ff007223 */ /* 0x000fe20000000000 */
[C-C-:B------:R-:W-:Y:S01]  /*0760*/  FFMA R16, R17.reuse, -0.30901700258255004883, R26.reuse ;  /* 0xbe9e377a11107823 */ /* 0x140fe2000000001a */
[----:B------:R-:W-:Y:S01]  /*0770*/  FFMA R17, R17, -0.95105654001235961914, R26 ;  /* 0xbf73787111117823 */ /* 0x000fe2000000001a */
[----:B--2---:R-:W-:Y:S01]  /*0780*/  FADD R18, R13, R18 ;  /* 0x000000120d127221 */ /* 0x004fe20000000000 */
[----:B------:R-:W-:Y:S01]  /*0790*/  FFMA R27, R19, -0.25, -R24 ;  /* 0xbe800000131b7823 */ /* 0x000fe20000000818 */
[----:B------:R-:W-:Y:S01]  /*07a0*/  FADD R13, R13, R0 ;  /* 0x000000000d0d7221 */ /* 0x000fe20000000000 */
[----:B------:R-:W-:Y:S01]  /*07b0*/  FMUL R26, RZ, R23 ;  /* 0x00000017ff1a7220 */ /* 0x000fe20000400000 */
[----:B------:R-:W-:Y:S01]  /*07c0*/  FMUL R0, R23, -0.25 ;  /* 0xbe80000017007820 */ /* 0x000fe20000400000 */
[C---:B------:R-:W-:Y:S01]  /*07d0*/  FADD R24, R12.reuse, R19 ;  /* 0x000000130c187221 */ /* 0x040fe20000000000 */
[----:B------:R-:W-:Y:S01]  /*07e0*/  FADD R12, R12, R27 ;  /* 0x0000001b0c0c7221 */ /* 0x000fe20000000000 */
[----:B------:R-:W-:Y:S01]  /*07f0*/  FFMA R19, R15, -0.25, -R26 ;  /* 0xbe8000000f137823 */ /* 0x000fe2000000081a */
[----:B------:R-:W-:Y:S01]  /*0800*/  FFMA R0, RZ, R15, R0 ;  /* 0x0000000fff007223 */ /* 0x000fe20000000000 */
[----:B------:R-:W-:Y:S01]  /*0810*/  FADD R14, R14, R21 ;  /* 0x000000150e0e7221 */ /* 0x000fe20000000000 */
[----:B------:R-:W-:Y:S01]  /*0820*/  FADD R16, R16, R25 ;  /* 0x0000001910107221 */ /* 0x000fe20000000000 */
[----:B------:R-:W-:Y:S01]  /*0830*/  FADD R19, R12, R19 ;  /* 0x000000130c137221 */ /* 0x000fe20000000000 */
[----:B------:R-:W-:Y:S01]  /*0840*/  FADD R0, R13, R0 ;  /* 0x000000000d007221 */ /* 0x000fe20000000000 */
[----:B------:R-:W-:Y:S01]  /*0850*/  FADD R17, R17, R20 ;  /* 0x0000001411117221 */ /* 0x000fe20000000000 */
[----:B------:R-:W-:Y:S01]  /*0860*/  FADD R25, R23, R18 ;  /* 0x0000001217197221 */ /* 0x000fe20000000000 */
[----:B------:R-:W-:Y:S01]  /*0870*/  FADD R24, R15, R24 ;  /* 0x000000180f187221 */ /* 0x000fe20000000000 */
[C---:B------:R-:W-:Y:S01]  /*0880*/  FADD R12, R19.reuse, R16 ;  /* 0x00000010130c7221 */ /* 0x040fe20000000000 */
[C---:B------:R-:W-:Y:S01]  /*0890*/  FADD R18, R19.reuse, R14 ;  /* 0x0000000e13127221 */ /* 0x040fe20000000000 */
[C---:B------:R-:W-:Y:S01]  /*08a0*/  FADD R16, R19.reuse, -R16 ;  /* 0x8000001013107221 */ /* 0x040fe20000000000 */
[----:B------:R-:W-:Y:S01]  /*08b0*/  FADD R14, R19, -R14 ;  /* 0x8000000e130e7221 */ /* 0x000fe20000000000 */
[C-C-:B------:R-:W-:Y:S01]  /*08c0*/  FADD R13, R0.reuse, R22.reuse ;  /* 0x00000016000d7221 */ /* 0x140fe20000000000 */
[C-C-:B------:R-:W-:Y:S01]  /*08d0*/  FADD R19, R0.reuse, R17.reuse ;  /* 0x0000001100137221 */ /* 0x140fe20000000000 */
[C---:B------:R-:W-:Y:S01]  /*08e0*/  FADD R15, R0.reuse, -R17 ;  /* 0x80000011000f7221 */ /* 0x040fe20000000000 */
[----:B------:R-:W-:Y:S01]  /*08f0*/  FADD R17, R0, -R22 ;  /* 0x8000001600117221 */ /* 0x000fe20000000000 */
[----:B------:R-:W-:Y:S04]  /*0900*/  STG.E.64 desc[UR4][R2.64], R24 ;  /* 0x0000001802007986 */ /* 0x000fe8000c101b04 */
[----:B------:R-:W-:Y:S04]  /*0910*/  STG.E.64 desc[UR4][R10.64], R12 ;  /* 0x0000000c0a007986 */ /* 0x000fe8000c101b04 */
[----:B------:R-:W-:Y:S04]  /*0920*/  STG.E.64 desc[UR4][R8.64], R18 ;  /* 0x0000001208007986 */ /* 0x000fe8000c101b04 */
[----:B------:R-:W-:Y:S04]  /*0930*/  STG.E.64 desc[UR4][R6.64], R14 ;  /* 0x0000000e06007986 */ /* 0x000fe8000c101b04 */
[----:B------:R-:W-:Y:S01]  /*0940*/  STG.E.64 desc[UR4][R4.64], R16 ;  /* 0x0000001004007986 */ /* 0x000fe2000c101b04 */
[----:B------:R-:W-:Y:S05]  /*0950*/  EXIT ;  /* 0x000000000000794d */ /* 0x000fea0003800000 */
.L_x_61:
        /* <DEDUP_REMOVED lines=10> */
.L_x_97:


//--------------------- .text._Z10dft_sharedPKfP6float2i --------------------------
	.section	.text._Z10dft_sharedPKfP6float2i,"ax",@progbits
	.align	128
        .global         _Z10dft_sharedPKfP6float2i
        .type           _Z10dft_sharedPKfP6float2i,@function
        .size           _Z10dft_sharedPKfP6float2i,(.L_x_88 - _Z10dft_sharedPKfP6float2i)
        .other          _Z10dft_sharedPKfP6float2i,@"STO_CUDA_ENTRY STV_DEFAULT"
_Z10dft_sharedPKfP6float2i:
.text._Z10dft_sharedPKfP6float2i:
[----:B------:R-:W0:Y:S01]  /*0000*/  LDC R1, c[0x0][0x37c] ;  /* 0x0000df00ff017b82 */ /* 0x000e220000000800 */
[----:B------:R-:W1:Y:S07]  /*0010*/  S2R R7, SR_TID.X ;  /* 0x0000000000077919 */ /* 0x000e6e0000002100 */
[----:B------:R-:W1:Y:S01]  /*0020*/  S2UR UR4, SR_CTAID.X ;  /* 0x00000000000479c3 */ /* 0x000e620000002500 */
[----:B------:R-:W2:Y:S01]  /*0030*/  LDCU UR14, c[0x0][0x390] ;  /* 0x00007200ff0e77ac */ /* 0x000ea20008000800 */
[----:B0-----:R-:W-:-:S06]  /*0040*/  VIADD R1, R1, 0xffffffe0 ;  /* 0xffffffe001017836 */ /* 0x001fcc0000000000 */
[----:B------:R-:W1:Y:S02]  /*0050*/  LDC R0, c[0x0][0x360] ;  /* 0x0000d800ff007b82 */ /* 0x000e640000000800 */
[----:B-1----:R-:W-:-:S05]  /*0060*/  IMAD R5, R0, UR4, R7 ;  /* 0x0000000400057c24 */ /* 0x002fca000f8e0207 */
[----:B--2---:R-:W-:-:S13]  /*0070*/  ISETP.GE.AND P0, PT, R5, UR14, PT ;  /* 0x0000000e05007c0c */ /* 0x004fda000bf06270 */
[----:B------:R-:W-:Y:S05]  /*0080*/  @P0 EXIT ;  /* 0x000000000000094d */ /* 0x000fea0003800000 */
[----:B------:R-:W-:Y:S01]  /*0090*/  UISETP.GE.AND UP0, UPT, UR14, 0x1, UPT ;  /* 0x000000010e00788c */ /* 0x000fe2000bf06270 */
[----:B------:R-:W-:Y:S01]  /*00a0*/  CS2R R10, SRZ ;  /* 0x00000000000a7805 */ /* 0x000fe2000001ff00 */
[----:B------:R-:W0:Y:S07]  /*00b0*/  LDCU.64 UR10, c[0x0][0x358] ;  /* 0x00006b00ff0a77ac */ /* 0x000e2e0008000a00 */
[----:B------:R-:W-:Y:S05]  /*00c0*/  BRA.U !UP0, `(.L_x_62) ;  /* 0x0000000908547547 */ /* 0x000fea000b800000 */
[----:B------:R-:W1:Y:S01]  /*00d0*/  I2F.F64.U32 R8, UR14 ;  /* 0x0000000e00087d12 */ /* 0x000e620008201800 */
[----:B------:R-:W-:Y:S01]  /*00e0*/  IMAD.MOV.U32 R2, RZ, RZ, 0x1 ;  /* 0x00000001ff027424 */ /* 0x000fe200078e00ff */
[----:B------:R-:W-:Y:S01]  /*00f0*/  UMOV UR4, 0x54442d18 ;  /* 0x54442d1800047882 */ /* 0x000fe20000000000 */
[----:B------:R-:W-:-:S05]  /*0100*/  UMOV UR5, 0x401921fb ;  /* 0x401921fb00057882 */ /* 0x000fca0000000000 */
[----:B-1----:R-:W1:Y:S02]  /*0110*/  MUFU.RCP64H R3, R9 ;  /* 0x0000000900037308 */ /* 0x002e640000001800 */
[----:B-1----:R-:W-:-:S08]  /*0120*/  DFMA R10, -R8, R2, 1 ;  /* 0x3ff00000080a742b */ /* 0x002fd00000000102 */
[----:B------:R-:W-:-:S08]  /*0130*/  DFMA R10, R10, R10, R10 ;  /* 0x0000000a0a0a722b */ /* 0x000fd0000000000a */
[----:B------:R-:W-:-:S08]  /*0140*/  DFMA R10, R2, R10, R2 ;  /* 0x0000000a020a722b */ /* 0x000fd00000000002 */
[----:B------:R-:W-:-:S08]  /*0150*/  DFMA R2, -R8, R10, 1 ;  /* 0x3ff000000802742b */ /* 0x000fd0000000010a */
[----:B------:R-:W-:-:S08]  /*0160*/  DFMA R2, R10, R2, R10 ;  /* 0x000000020a02722b */ /* 0x000fd0000000000a */
[----:B------:R-:W-:-:S08]  /*0170*/  DMUL R10, R2, -UR4 ;  /* 0x80000004020a7c28 */ /* 0x000fd00008000000 */
[----:B------:R-:W-:-:S08]  /*0180*/  DFMA R12, -R8, R10, -UR4 ;  /* 0x80000004080c7e2b */ /* 0x000fd0000800010a */
[----:B------:R-:W-:-:S10]  /*0190*/  DFMA R2, R2, R12, R10 ;  /* 0x0000000c0202722b */ /* 0x000fd4000000000a */
[----:B------:R-:W-:-:S05]  /*01a0*/  FFMA R0, RZ, R9, R3 ;  /* 0x00000009ff007223 */ /* 0x000fca0000000003 */
[----:B------:R-:W-:-:S13]  /*01b0*/  FSETP.GT.AND P0, PT, |R0|, 1.469367938527859385e-39, PT ;  /* 0x001000000000780b */ /* 0x000fda0003f04200 */
[----:B------:R-:W-:Y:S05]  /*01c0*/  @P0 BRA `(.L_x_63) ;  /* 0x0000000000100947 */ /* 0x000fea0003800000 */
[----:B------:R-:W-:-:S07]  /*01d0*/  MOV R0, 0x1f0 ;  /* 0x000001f000007802 */ /* 0x000fce0000000f00 */
[----:B0-----:R-:W-:Y:S05]  /*01e0*/  CALL.REL.NOINC `($__internal_3_$__cuda_sm20_div_rn_f64_full) ;  /* 0x00000008001c7944 */ /* 0x001fea0003c00000 */
[----:B------:R-:W-:Y:S02]  /*01f0*/  IMAD.MOV.U32 R2, RZ, RZ, R14 ;  /* 0x000000ffff027224 */ /* 0x000fe400078e000e */
[----:B------:R-:W-:-:S07]  /*0200*/  IMAD.MOV.U32 R3, RZ, RZ, R15 ;  /* 0x000000ffff037224 */ /* 0x000fce00078e000f */
.L_x_63:
[----:B------:R-:W1:Y:S01]  /*0210*/  S2UR UR8, SR_CgaCtaId ;  /* 0x00000000000879c3 */ /* 0x000e620000008800 */
[----:B------:R-:W2:Y:S01]  /*0220*/  F2F.F32.F64 R12, R2 ;  /* 0x00000002000c7310 */ /* 0x000ea20000301000 */
[----:B------:R-:W-:Y:S01]  /*0230*/  UMOV UR4, 0x400 ;  /* 0x0000040000047882 */ /* 0x000fe20000000000 */
[----:B------:R-:W-:Y:S02]  /*0240*/  I2FP.F32.S32 R9, R5 ;  /* 0x0000000500097245 */ /* 0x000fe40000201400 */
[----:B------:R-:W-:-:S03]  /*0250*/  CS2R R10, SRZ ;  /* 0x00000000000a7805 */ /* 0x000fc6000001ff00 */
[----:B--2---:R-:W-:Y:S01]  /*0260*/  FMUL R12, R12, R9 ;  /* 0x000000090c0c7220 */ /* 0x004fe20000400000 */
[----:B-1----:R-:W-:-:S03]  /*0270*/  ULEA UR8, UR8, UR4, 0x18 ;  /* 0x0000000408087291 */ /* 0x002fc6000f8ec0ff */
[----:B------:R-:W-:-:S03]  /*0280*/  UMOV UR4, URZ ;  /* 0x000000ff00047c82 */ /* 0x000fc60008000000 */
[----:B------:R-:W-:-:S07]  /*0290*/  LEA R13, R7, UR8, 0x2 ;  /* 0x00000008070d7c11 */ /* 0x000fce000f8e10ff */
.L_x_70:
[----:B------:R-:W1:Y:S01]  /*02a0*/  LDCU UR5, c[0x0][0x390] ;  /* 0x00007200ff0577ac */ /* 0x000e620008000800 */
[----:B------:R-:W-:Y:S01]  /*02b0*/  VIADD R9, R7, UR4 ;  /* 0x0000000407097c36 */ /* 0x000fe20008000000 */
[----:B------:R-:W-:Y:S04]  /*02c0*/  BSSY.RECONVERGENT B0, `(.L_x_64) ;  /* 0x0000008000007945 */ /* 0x000fe80003800200 */
[----:B-1----:R-:W-:-:S04]  /*02d0*/  ISETP.GE.AND P0, PT, R9, UR5, PT ;  /* 0x0000000509007c0c */ /* 0x002fc8000bf06270 */
[----:B------:R-:W-:-:S13]  /*02e0*/  ISETP.GT.U32.OR P0, PT, R7, 0xff, P0 ;  /* 0x000000ff0700780c */ /* 0x000fda0000704470 */
[----:B------:R-:W-:Y:S05]  /*02f0*/  @P0 BRA `(.L_x_65) ;  /* 0x0000000000100947 */ /* 0x000fea0003800000 */
[----:B------:R-:W1:Y:S02]  /*0300*/  LDC.64 R2, c[0x0][0x380] ;  /* 0x0000e000ff027b82 */ /* 0x000e640000000a00 */
[----:B-1----:R-:W-:-:S06]  /*0310*/  IMAD.WIDE.U32 R2, R9, 0x4, R2 ;  /* 0x0000000409027825 */ /* 0x002fcc00078e0002 */
[----:B0-----:R-:W2:Y:S04]  /*0320*/  LDG.E R2, desc[UR10][R2.64] ;  /* 0x0000000a02027981 */ /* 0x001ea8000c1e1900 */
[----:B--2---:R1:W-:Y:S02]  /*0330*/  STS [R13], R2 ;  /* 0x000000020d007388 */ /* 0x0043e40000000800 */
.L_x_65:
[----:B0-----:R-:W-:Y:S05]  /*0340*/  BSYNC.RECONVERGENT B0 ;  /* 0x0000000000007941 */ /* 0x001fea0003800200 */
.L_x_64:
[----:B------:R-:W-:Y:S06]  /*0350*/  BAR.SYNC.DEFER_BLOCKING 0x0 ;  /* 0x0000000000007b1d */ /* 0x000fec0000010000 */
[----:B------:R-:W-:-:S05]  /*0360*/  UMOV UR5, URZ ;  /* 0x000000ff00057c82 */ /* 0x000fca0008000000 */
.L_x_69:
[----:B------:R-:W-:Y:S01]  /*0370*/  UIADD3 UR9, UPT, UPT, UR5, UR4, URZ ;  /* 0x0000000405097290 */ /* 0x000fe2000fffe0ff */
[----:B------:R-:W-:Y:S01]  /*0380*/  BSSY.RECONVERGENT B0, `(.L_x_66) ;  /* 0x0000045000007945 */ /* 0x000fe20003800200 */
[----:B------:R-:W-:Y:S02]  /*0390*/  ULEA UR6, UR5, UR8, 0x2 ;  /* 0x0000000805067291 */ /* 0x000fe4000f8e10ff */
[----:B------:R-:W-:Y:S02]  /*03a0*/  IMAD.U32 R16, RZ, RZ, UR5 ;  /* 0x00000005ff107e24 */ /* 0x000fe4000f8e00ff */
[----:B------:R-:W-:-:S05]  /*03b0*/  I2FP.F32.U32 R15, UR9 ;  /* 0x00000009000f7c45 */ /* 0x000fca0008201000 */
[----:B------:R-:W-:Y:S01]  /*03c0*/  FMUL R15, R12, R15 ;  /* 0x0000000f0c0f7220 */ /* 0x000fe20000400000 */
[----:B------:R-:W0:Y:S03]  /*03d0*/  LDS R14, [UR6] ;  /* 0x00000006ff0e7984 */ /* 0x000e260008000800 */
[C---:B-1----:R-:W-:Y:S01]  /*03e0*/  FMUL R2, R15.reuse, 0.63661974668502807617 ;  /* 0x3f22f9830f027820 */ /* 0x042fe20000400000 */
[----:B------:R-:W-:-:S05]  /*03f0*/  FSETP.GE.AND P0, PT, |R15|, 105615, PT ;  /* 0x47ce47800f00780b */ /* 0x000fca0003f06200 */
[----:B------:R-:W1:Y:S02]  /*0400*/  F2I.NTZ R2, R2 ;  /* 0x0000000200027305 */ /* 0x000e640000203100 */
[----:B-1----:R-:W-:-:S05]  /*0410*/  I2FP.F32.S32 R0, R2 ;  /* 0x0000000200007245 */ /* 0x002fca0000201400 */
        /* <DEDUP_REMOVED lines=15> */
.L_x_68:
        /* <DEDUP_REMOVED lines=37> */
[----:B------:R-:W2:Y:S01]  /*0760*/  I2F.F64.S64 R8, R8 ;  /* 0x0000000800087312 */ /* 0x000ea20000301c00 */
[----:B------:R-:W-:-:S05]  /*0770*/  LEA.HI R2, R2, R3, RZ, 0x1 ;  /* 0x0000000302027211 */ /* 0x000fca00078f08ff */
[----:B------:R-:W-:-:S04]  /*0780*/  IMAD.MOV R0, RZ, RZ, -R2 ;  /* 0x000000ffff007224 */ /* 0x000fc800078e0a02 */
[----:B------:R-:W-:Y:S01]  /*0790*/  @!P0 IMAD.MOV.U32 R2, RZ, RZ, R0 ;  /* 0x000000ffff028224 */ /* 0x000fe200078e0000 */
[----:B--2---:R-:W-:-:S10]  /*07a0*/  DMUL R18, R8, UR6 ;  /* 0x0000000608127c28 */ /* 0x004fd40008000000 */
[----:B------:R-:W2:Y:S02]  /*07b0*/  F2F.F32.F64 R18, R18 ;  /* 0x0000001200127310 */ /* 0x000ea40000301000 */
[----:B-12---:R-:W-:-:S07]  /*07c0*/  FSEL R0, -R18, R18, !P1 ;  /* 0x0000001212007208 */ /* 0x006fce0004800100 */
.L_x_67:
[----:B------:R-:W-:Y:S05]  /*07d0*/  BSYNC.RECONVERGENT B0 ;  /* 0x0000000000007941 */ /* 0x000fea0003800200 */
.L_x_66:
[----:B------:R-:W-:Y:S02]  /*07e0*/  IMAD.MOV.U32 R4, RZ, RZ, 0x37cbac00 ;  /* 0x37cbac00ff047424 */ /* 0x000fe400078e00ff */
[----:B------:R-:W-:Y:S01]  /*07f0*/  FMUL R3, R0, R0 ;  /* 0x0000000000037220 */ /* 0x000fe20000400000 */
[----:B------:R-:W1:Y:S01]  /*0800*/  LDC R17, c[0x0][0x390] ;  /* 0x0000e400ff117b82 */ /* 0x000e620000000800 */
[----:B------:R-:W-:Y:S01]  /*0810*/  IMAD.MOV.U32 R6, RZ, RZ, 0x394d4153 ;  /* 0x394d4153ff067424 */ /* 0x000fe200078e00ff */
[----:B------:R-:W-:Y:S01]  /*0820*/  LOP3.LUT R8, R2, 0x1, RZ, 0xc0, !PT ;  /* 0x0000000102087812 */ /* 0x000fe200078ec0ff */
[C---:B------:R-:W-:Y:S01]  /*0830*/  FFMA R4, R3.reuse, R4, -0.0013887860113754868507 ;  /* 0xbab607ed03047423 */ /* 0x040fe20000000004 */
[C---:B------:R-:W-:Y:S01]  /*0840*/  FFMA R9, R3.reuse, R0, RZ ;  /* 0x0000000003097223 */ /* 0x040fe200000000ff */
[C---:B------:R-:W-:Y:S01]  /*0850*/  FFMA R6, R3.reuse, -R6, 0.0083327032625675201416 ;  /* 0x3c0885e403067423 */ /* 0x040fe20000000806 */
[----:B------:R-:W-:Y:S01]  /*0860*/  ISETP.NE.U32.AND P0, PT, R8, 0x1, PT ;  /* 0x000000010800780c */ /* 0x000fe20003f05070 */
[C---:B------:R-:W-:Y:S01]  /*0870*/  FFMA R4, R3.reuse, R4, 0.041666727513074874878 ;  /* 0x3d2aaabb03047423 */ /* 0x040fe20000000004 */
[----:B------:R-:W-:Y:S01]  /*0880*/  UIADD3 UR6, UPT, UPT, UR9, 0x1, URZ ;  /* 0x0000000109067890 */ /* 0x000fe2000fffe0ff */
[C---:B------:R-:W-:Y:S01]  /*0890*/  FFMA R6, R3.reuse, R6, -0.16666662693023681641 ;  /* 0xbe2aaaa803067423 */ /* 0x040fe20000000006 */
[----:B------:R-:W-:Y:S01]  /*08a0*/  LOP3.LUT P1, RZ, R2, 0x2, RZ, 0xc0, !PT ;  /* 0x0000000202ff7812 */ /* 0x000fe2000782c0ff */
[----:B------:R-:W-:Y:S01]  /*08b0*/  FFMA R4, R3, R4, -0.4999999701976776123 ;  /* 0xbeffffff03047423 */ /* 0x000fe20000000004 */
[----:B------:R-:W-:Y:S01]  /*08c0*/  UIADD3 UR5, UPT, UPT, UR5, 0x1, URZ ;  /* 0x0000000105057890 */ /* 0x000fe2000fffe0ff */
[----:B------:R-:W-:-:S02]  /*08d0*/  FFMA R9, R9, R6, R0 ;  /* 0x0000000609097223 */ /* 0x000fc40000000000 */
[----:B------:R-:W-:Y:S01]  /*08e0*/  FFMA R4, R3, R4, 1 ;  /* 0x3f80000003047423 */ /* 0x000fe20000000004 */
[----:B------:R-:W-:-:S04]  /*08f0*/  VIADD R3, R2, 0x1 ;  /* 0x0000000102037836 */ /* 0x000fc80000000000 */
[----:B------:R-:W-:Y:S02]  /*0900*/  FSEL R0, R4, R9, !P0 ;  /* 0x0000000904007208 */ /* 0x000fe40004000000 */
[----:B------:R-:W-:Y:S02]  /*0910*/  LOP3.LUT P2, RZ, R3, 0x2, RZ, 0xc0, !PT ;  /* 0x0000000203ff7812 */ /* 0x000fe4000784c0ff */
[----:B------:R-:W-:Y:S02]  /*0920*/  FSEL R4, R9, R4, !P0 ;  /* 0x0000000409047208 */ /* 0x000fe40004000000 */
[----:B------:R-:W-:Y:S02]  /*0930*/  FSEL R3, R0, -R0, !P1 ;  /* 0x8000000000037208 */ /* 0x000fe40004800000 */
[----:B------:R-:W-:Y:S02]  /*0940*/  ISETP.LT.U32.AND P1, PT, R16, 0xff, PT ;  /* 0x000000ff1000780c */ /* 0x000fe40003f21070 */
[----:B-1----:R-:W-:Y:S01]  /*0950*/  ISETP.LE.AND P0, PT, R17, UR6, PT ;  /* 0x0000000611007c0c */ /* 0x002fe2000bf03270 */
[----:B------:R-:W-:Y:S01]  /*0960*/  FMUL R15, RZ, R3 ;  /* 0x00000003ff0f7220 */ /* 0x000fe20000400000 */
[----:B------:R-:W-:-:S05]  /*0970*/  FSEL R9, R4, -R4, !P2 ;  /* 0x8000000404097208 */ /* 0x000fca0005000000 */
[-C--:B------:R-:W-:Y:S01]  /*0980*/  FMUL R0, RZ, R9.reuse ;  /* 0x00000009ff007220 */ /* 0x080fe20000400000 */
[----:B0-----:R-:W-:-:S03]  /*0990*/  FFMA R15, R14, R9, -R15 ;  /* 0x000000090e0f7223 */ /* 0x001fc6000000080f */
[----:B------:R-:W-:Y:S01]  /*09a0*/  FFMA R0, R14, R3, R0 ;  /* 0x000000030e007223 */ /* 0x000fe20000000000 */
[----:B------:R-:W-:-:S03]  /*09b0*/  FADD R10, R15, R10 ;  /* 0x0000000a0f0a7221 */ /* 0x000fc60000000000 */
[----:B------:R-:W-:Y:S01]  /*09c0*/  FADD R11, R0, R11 ;  /* 0x0000000b000b7221 */ /* 0x000fe20000000000 */
[----:B------:R-:W-:Y:S06]  /*09d0*/  @!P0 BRA P1, `(.L_x_69) ;  /* 0xfffffff800648947 */ /* 0x000fec000083ffff */
[----:B------:R-:W-:Y:S01]  /*09e0*/  UIADD3 UR4, UPT, UPT, UR4, 0x100, URZ ;  /* 0x0000010004047890 */ /* 0x000fe2000fffe0ff */
[----:B------:R-:W-:Y:S05]  /*09f0*/  BAR.SYNC.DEFER_BLOCKING 0x0 ;  /* 0x0000000000007b1d */ /* 0x000fea0000010000 */
[----:B------:R-:W-:-:S13]  /*0a00*/  ISETP.LE.AND P0, PT, R17, UR4, PT ;  /* 0x0000000411007c0c */ /* 0x000fda000bf03270 */
[----:B------:R-:W-:Y:S05]  /*0a10*/  @!P0 BRA `(.L_x_70) ;  /* 0xfffffff800208947 */ /* 0x000fea000383ffff */
.L_x_62:
[----:B------:R-:W1:Y:S02]  /*0a20*/  LDC.64 R2, c[0x0][0x388] ;  /* 0x0000e200ff027b82 */ /* 0x000e640000000a00 */
[----:B-1----:R-:W-:-:S05]  /*0a30*/  IMAD.WIDE R2, R5, 0x8, R2 ;  /* 0x0000000805027825 */ /* 0x002fca00078e0202 */
[----:B0-----:R-:W-:Y:S01]  /*0a40*/  STG.E.64 desc[UR10][R2.64], R10 ;  /* 0x0000000a02007986 */ /* 0x001fe2000c101b0a */
[----:B------:R-:W-:Y:S05]  /*0a50*/  EXIT ;  /* 0x000000000000794d */ /* 0x000fea0003800000 */
        .weak           $__internal_3_$__cuda_sm20_div_rn_f64_full
        .type           $__internal_3_$__cuda_sm20_div_rn_f64_full,@function
        .size           $__internal_3_$__cuda_sm20_div_rn_f64_full,(.L_x_88 - $__internal_3_$__cuda_sm20_div_rn_f64_full)
$__internal_3_$__cuda_sm20_div_rn_f64_full:
[C---:B------:R-:W-:Y:S01]  /*0a60*/  FSETP.GEU.AND P0, PT, |R9|.reuse, 1.469367938527859385e-39, PT ;  /* 0x001000000900780b */ /* 0x040fe20003f0e200 */
[----:B------:R-:W-:Y:S01]  /*0a70*/  IMAD.MOV.U32 R10, RZ, RZ, 0x1 ;  /* 0x00000001ff0a7424 */ /* 0x000fe200078e00ff */
[C---:B------:R-:W-:Y:S01]  /*0a80*/  LOP3.LUT R2, R9.reuse, 0x800fffff, RZ, 0xc0, !PT ;  /* 0x800fffff09027812 */ /* 0x040fe200078ec0ff */
[----:B------:R-:W-:Y:S01]  /*0a90*/  IMAD.MOV.U32 R4, RZ, RZ, 0x1ca00000 ;  /* 0x1ca00000ff047424 */ /* 0x000fe200078e00ff */
[----:B------:R-:W-:Y:S01]  /*0aa0*/  LOP3.LUT R6, R9, 0x7ff00000, RZ, 0xc0, !PT ;  /* 0x7ff0000009067812 */ /* 0x000fe200078ec0ff */
[----:B------:R-:W-:Y:S01]  /*0ab0*/  IMAD.MOV.U32 R19, RZ, RZ, 0x40100000 ;  /* 0x40100000ff137424 */ /* 0x000fe200078e00ff */
[----:B------:R-:W-:Y:S01]  /*0ac0*/  LOP3.LUT R3, R2, 0x3ff00000, RZ, 0xfc, !PT ;  /* 0x3ff0000002037812 */ /* 0x000fe200078efcff */
[----:B------:R-:W-:Y:S01]  /*0ad0*/  IMAD.MOV.U32 R2, RZ, RZ, R8 ;  /* 0x000000ffff027224 */ /* 0x000fe200078e0008 */
[----:B------:R-:W-:Y:S01]  /*0ae0*/  ISETP.LE.U32.AND P1, PT, R6, 0x40100000, PT ;  /* 0x401000000600780c */ /* 0x000fe20003f23070 */
[----:B------:R-:W-:-:S03]  /*0af0*/  VIADD R18, R19, 0xffffffff ;  /* 0xffffffff13127836 */ /* 0x000fc60000000000 */
[----:B------:R-:W-:Y:S01]  /*0b00*/  SEL R14, R4, 0x63400000, !P1 ;  /* 0x63400000040e7807 */ /* 0x000fe20004800000 */
[----:B------:R-:W-:-:S06]  /*0b10*/  @!P0 DMUL R2, R8, 8.98846567431157953865e+307 ;  /* 0x7fe0000008028828 */ /* 0x000fcc0000000000 */
[----:B------:R-:W0:Y:S04]  /*0b20*/  MUFU.RCP64H R11, R3 ;  /* 0x00000003000b7308 */ /* 0x000e280000001800 */
[----:B------:R-:W-:Y:S02]  /*0b30*/  @!P0 LOP3.LUT R6, R3, 0x7ff00000, RZ, 0xc0, !PT ;  /* 0x7ff0000003068812 */ /* 0x000fe400078ec0ff */
[----:B------:R-:W-:-:S03]  /*0b40*/  ISETP.GT.U32.AND P0, PT, R18, 0x7feffffe, PT ;  /* 0x7feffffe1200780c */ /* 0x000fc60003f04070 */
[----:B------:R-:W-:-:S05]  /*0b50*/  VIADD R18, R6, 0xffffffff ;  /* 0xffffffff06127836 */ /* 0x000fca0000000000 */
[----:B------:R-:W-:Y:S01]  /*0b60*/  ISETP.GT.U32.OR P0, PT, R18, 0x7feffffe, P0 ;  /* 0x7feffffe1200780c */ /* 0x000fe20000704470 */
[----:B0-----:R-:W-:-:S08]  /*0b70*/  DFMA R12, R10, -R2, 1 ;  /* 0x3ff000000a0c742b */ /* 0x001fd00000000802 */
[----:B------:R-:W-:-:S08]  /*0b80*/  DFMA R12, R12, R12, R12 ;  /* 0x0000000c0c0c722b */ /* 0x000fd0000000000c */
[----:B------:R-:W-:-:S08]  /*0b90*/  DFMA R12, R10, R12, R10 ;  /* 0x0000000c0a0c722b */ /* 0x000fd0000000000a */
[----:B------:R-:W-:-:S08]  /*0ba0*/  DFMA R10, R12, -R2, 1 ;  /* 0x3ff000000c0a742b */ /* 0x000fd00000000802 */
[----:B------:R-:W-:Y:S01]  /*0bb0*/  DFMA R12, R12, R10, R12 ;  /* 0x0000000a0c0c722b */ /* 0x000fe2000000000c */
[----:B------:R-:W-:Y:S01]  /*0bc0*/  LOP3.LUT R11, R14, 0x800921fb, RZ, 0xfc, !PT ;  /* 0x800921fb0e0b7812 */ /* 0x000fe200078efcff */
[----:B------:R-:W-:-:S06]  /*0bd0*/  IMAD.MOV.U32 R10, RZ, RZ, 0x54442d18 ;  /* 0x54442d18ff0a7424 */ /* 0x000fcc00078e00ff */
[----:B------:R-:W-:-:S08]  /*0be0*/  DMUL R14, R12, R10 ;  /* 0x0000000a0c0e7228 */ /* 0x000fd00000000000 */
[----:B------:R-:W-:-:S08]  /*0bf0*/  DFMA R16, R14, -R2, R10 ;  /* 0x800000020e10722b */ /* 0x000fd0000000000a */
[----:B------:R-:W-:Y:S01]  /*0c00*/  DFMA R12, R12, R16, R14 ;  /* 0x000000100c0c722b */ /* 0x000fe2000000000e */
[----:B------:R-:W-:Y:S10]  /*0c10*/  @P0 BRA `(.L_x_71) ;  /* 0x0000000000740947 */ /* 0x000ff40003800000 */
[----:B------:R-:W-:Y:S01]  /*0c20*/  LOP3.LUT R14, R9, 0x7ff00000, RZ, 0xc0, !PT ;  /* 0x7ff00000090e7812 */ /* 0x000fe200078ec0ff */
[----:B------:R-:W-:Y:S02]  /*0c30*/  IMAD.MOV.U32 R6, RZ, RZ, 0x40100000 ;  /* 0x40100000ff067424 */ /* 0x000fe400078e00ff */
[----:B------:R-:W-:Y:S01]  /*0c40*/  IMAD.MOV.U32 R16, RZ, RZ, RZ ;  /* 0x000000ffff107224 */ /* 0x000fe200078e00ff */
[----:B------:R-:W-:Y:S01]  /*0c50*/  ISETP.LE.U32.AND P0, PT, R14, 0x40100000, PT ;  /* 0x401000000e00780c */ /* 0x000fe20003f03070 */
[----:B------:R-:W-:-:S05]  /*0c60*/  IMAD.MOV R15, RZ, RZ, -R14 ;  /* 0x000000ffff0f7224 */ /* 0x000fca00078e0a0e */
[----:B------:R-:W-:Y:S02]  /*0c70*/  VIADDMNMX R6, R15, R6, 0xb9600000, !PT ;  /* 0xb96000000f067446 */ /* 0x000fe40007800106 */
[----:B------:R-:W-:Y:S02]  /*0c80*/  SEL R15, R4, 0x63400000, !P0 ;  /* 0x63400000040f7807 */ /* 0x000fe40004000000 */
[----:B------:R-:W-:-:S05]  /*0c90*/  VIMNMX R6, PT, PT, R6, 0x46a00000, PT ;  /* 0x46a0000006067848 */ /* 0x000fca0003fe0100 */
        /* <DEDUP_REMOVED lines=11> */
[----:B------:R-:W-:Y:S02]  /*0d50*/  IMAD.MOV R3, RZ, RZ, -R6 ;  /* 0x000000ffff037224 */ /* 0x000fe400078e0a06 */
[----:B------:R-:W-:-:S06]  /*0d60*/  IMAD.MOV.U32 R2, RZ, RZ, RZ ;  /* 0x000000ffff027224 */ /* 0x000fcc00078e00ff */
[----:B------:R-:W-:Y:S02]  /*0d70*/  DFMA R2, R14, -R2, R12 ;  /* 0x800000020e02722b */ /* 0x000fe4000000000c */
[----:B------:R-:W-:-:S04]  /*0d80*/  DMUL.RP R12, R12, R16 ;  /* 0x000000100c0c7228 */ /* 0x000fc80000008000 */
[----:B------:R-:W-:-:S04]  /*0d90*/  IADD3 R2, PT, PT, -R6, -0x43300000, RZ ;  /* 0xbcd0000006027810 */ /* 0x000fc80007ffe1ff */
[----:B------:R-:W-:Y:S02]  /*0da0*/  FSETP.NEU.AND P0, PT, |R3|, R2, PT ;  /* 0x000000020300720b */ /* 0x000fe40003f0d200 */
[----:B------:R-:W-:Y:S02]  /*0db0*/  LOP3.LUT R9, R13, R9, RZ, 0x3c, !PT ;  /* 0x000000090d097212 */ /* 0x000fe400078e3cff */
[----:B------:R-:W-:Y:S02]  /*0dc0*/  FSEL R14, R12, R14, !P0 ;  /* 0x0000000e0c0e7208 */ /* 0x000fe40004000000 */
[----:B------:R-:W-:Y:S01]  /*0dd0*/  FSEL R15, R9, R15, !P0 ;  /* 0x0000000f090f7208 */ /* 0x000fe20004000000 */
[----:B------:R-:W-:Y:S06]  /*0de0*/  BRA `(.L_x_72) ;  /* 0x0000000000447947 */ /* 0x000fec0003800000 */
.L_x_71:
[----:B------:R-:W-:-:S14]  /*0df0*/  DSETP.NAN.AND P0, PT, R8, R8, PT ;  /* 0x000000080800722a */ /* 0x000fdc0003f08000 */
[----:B------:R-:W-:Y:S05]  /*0e00*/  @P0 BRA `(.L_x_73) ;  /* 0x0000000000340947 */ /* 0x000fea0003800000 */
[----:B------:R-:W-:Y:S01]  /*0e10*/  ISETP.NE.AND P0, PT, R19, R6, PT ;  /* 0x000000061300720c */ /* 0x000fe20003f05270 */
[----:B------:R-:W-:Y:S02]  /*0e20*/  IMAD.MOV.U32 R14, RZ, RZ, 0x0 ;  /* 0x00000000ff0e7424 */ /* 0x000fe400078e00ff */
[----:B------:R-:W-:-:S10]  /*0e30*/  IMAD.MOV.U32 R15, RZ, RZ, -0x80000 ;  /* 0xfff80000ff0f7424 */ /* 0x000fd400078e00ff */
[----:B------:R-:W-:Y:S05]  /*0e40*/  @!P0 BRA `(.L_x_72) ;  /* 0x00000000002c8947 */ /* 0x000fea0003800000 */
[----:B------:R-:W-:Y:S02]  /*0e50*/  ISETP.NE.AND P0, PT, R19, 0x7ff00000, PT ;  /* 0x7ff000001300780c */ /* 0x000fe40003f05270 */
[----:B------:R-:W-:Y:S02]  /*0e60*/  LOP3.LUT R8, R9, 0xc01921fb, RZ, 0x3c, !PT ;  /* 0xc01921fb09087812 */ /* 0x000fe400078e3cff */
[----:B------:R-:W-:Y:S02]  /*0e70*/  ISETP.EQ.OR P0, PT, R6, RZ, !P0 ;  /* 0x000000ff0600720c */ /* 0x000fe40004702670 */
[----:B------:R-:W-:-:S11]  /*0e80*/  LOP3.LUT R15, R8, 0x80000000, RZ, 0xc0, !PT ;  /* 0x80000000080f7812 */ /* 0x000fd600078ec0ff */
[----:B------:R-:W-:Y:S01]  /*0e90*/  @P0 LOP3.LUT R2, R15, 0x7ff00000, RZ, 0xfc, !PT ;  /* 0x7ff000000f020812 */ /* 0x000fe200078efcff */
[----:B------:R-:W-:Y:S02]  /*0ea0*/  @!P0 IMAD.MOV.U32 R14, RZ, RZ, RZ ;  /* 0x000000ffff0e8224 */ /* 0x000fe400078e00ff */
[----:B------:R-:W-:Y:S02]  /*0eb0*/  @P0 IMAD.MOV.U32 R14, RZ, RZ, RZ ;  /* 0x000000ffff0e0224 */ /* 0x000fe400078e00ff */
[----:B------:R-:W-:Y:S01]  /*0ec0*/  @P0 IMAD.MOV.U32 R15, RZ, RZ, R2 ;  /* 0x000000ffff0f0224 */ /* 0x000fe200078e0002 */
[----:B------:R-:W-:Y:S06]  /*0ed0*/  BRA `(.L_x_72) ;  /* 0x0000000000087947 */ /* 0x000fec0003800000 */
.L_x_73:
[----:B------:R-:W-:Y:S01]  /*0ee0*/  LOP3.LUT R15, R9, 0x80000, RZ, 0xfc, !PT ;  /* 0x00080000090f7812 */ /* 0x000fe200078efcff */
[----:B------:R-:W-:-:S07]  /*0ef0*/  IMAD.MOV.U32 R14, RZ, RZ, R8 ;  /* 0x000000ffff0e7224 */ /* 0x000fce00078e0008 */
.L_x_72:
[----:B------:R-:W-:Y:S02]  /*0f00*/  IMAD.MOV.U32 R2, RZ, RZ, R0 ;  /* 0x000000ffff027224 */ /* 0x000fe400078e0000 */
[----:B------:R-:W-:-:S04]  /*0f10*/  IMAD.MOV.U32 R3, RZ, RZ, 0x0 ;  /* 0x00000000ff037424 */ /* 0x000fc800078e00ff */
[----:B------:R-:W-:Y:S05]  /*0f20*/  RET.REL.NODEC R2 `(_Z10dft_sharedPKfP6float2i) ;  /* 0xfffffff002347950 */ /* 0x000fea0003c3ffff */
.L_x_74:
        /* <DEDUP_REMOVED lines=13> */
.L_x_88:


//--------------------- .text._Z9dft_naivePKfP6float2i --------------------------
	.section	.text._Z9dft_naivePKfP6float2i,"ax",@progbits
	.align	128
        .global         _Z9dft_naivePKfP6float2i
        .type           _Z9dft_naivePKfP6float2i,@function
        .size           _Z9dft_naivePKfP6float2i,(.L_x_89 - _Z9dft_naivePKfP6float2i)
        .other          _Z9dft_naivePKfP6float2i,@"STO_CUDA_ENTRY STV_DEFAULT"
_Z9dft_naivePKfP6float2i:
.text._Z9dft_naivePKfP6float2i:
        /* <DEDUP_REMOVED lines=30> */
[----:B0-----:R-:W-:Y:S05]  /*01e0*/  CALL.REL.NOINC `($__internal_4_$__cuda_sm20_div_rn_f64_full) ;  /* 0x0000000400bc7944 */ /* 0x001fea0003c00000 */
[----:B------:R-:W-:Y:S02]  /*01f0*/  IMAD.MOV.U32 R2, RZ, RZ, R12 ;  /* 0x000000ffff027224 */ /* 0x000fe400078e000c */
[----:B------:R-:W-:-:S07]  /*0200*/  IMAD.MOV.U32 R3, RZ, RZ, R13 ;  /* 0x000000ffff037224 */ /* 0x000fce00078e000d */
.L_x_76:
[----:B------:R-:W1:Y:S01]  /*0210*/  F2F.F32.F64 R12, R2 ;  /* 0x00000002000c7310 */ /* 0x000e620000301000 */
[----:B------:R-:W-:Y:S01]  /*0220*/  I2FP.F32.S32 R9, R5 ;  /* 0x0000000500097245 */ /* 0x000fe20000201400 */
[----:B------:R-:W-:Y:S01]  /*0230*/  IMAD.MOV.U32 R7, RZ, RZ, RZ ;  /* 0x000000ffff077224 */ /* 0x000fe200078e00ff */
[----:B------:R-:W-:-:S03]  /*0240*/  CS2R R10, SRZ ;  /* 0x00000000000a7805 */ /* 0x000fc6000001ff00 */
[----:B-1----:R-:W-:-:S07]  /*0250*/  FMUL R12, R12, R9 ;  /* 0x000000090c0c7220 */ /* 0x002fce0000400000 */
.L_x_80:
[----:B------:R-:W1:Y:S02]  /*0260*/  LDC.64 R2, c[0x0][0x380] ;  /* 0x0000e000ff027b82 */ /* 0x000e640000000a00 */
[----:B-1----:R-:W-:-:S05]  /*0270*/  IMAD.WIDE.U32 R2, R7, 0x4, R2 ;  /* 0x0000000407027825 */ /* 0x002fca00078e0002 */
[----:B0-----:R0:W5:Y:S01]  /*0280*/  LDG.E R13, desc[UR6][R2.64] ;  /* 0x00000006020d7981 */ /* 0x001162000c1e1900 */
[----:B------:R-:W-:Y:S01]  /*0290*/  I2FP.F32.U32 R15, R7 ;  /* 0x00000007000f7245 */ /* 0x000fe20000201000 */
[----:B------:R-:W-:Y:S04]  /*02a0*/  BSSY.RECONVERGENT B0, `(.L_x_77) ;  /* 0x0000041000007945 */ /* 0x000fe80003800200 */
        /* <DEDUP_REMOVED lines=20> */
.L_x_79:
        /* <DEDUP_REMOVED lines=37> */
[----:B------:R-:W1:Y:S01]  /*0640*/  I2F.F64.S64 R8, R8 ;  /* 0x0000000800087312 */ /* 0x000e620000301c00 */
[----:B------:R-:W-:-:S05]  /*0650*/  LEA.HI R4, R2, R3, RZ, 0x1 ;  /* 0x0000000302047211 */ /* 0x000fca00078f08ff */
[----:B------:R-:W-:-:S04]  /*0660*/  IMAD.MOV R0, RZ, RZ, -R4 ;  /* 0x000000ffff007224 */ /* 0x000fc800078e0a04 */
[----:B------:R-:W-:Y:S01]  /*0670*/  @!P0 IMAD.MOV.U32 R4, RZ, RZ, R0 ;  /* 0x000000ffff048224 */ /* 0x000fe200078e0000 */
[----:B-1----:R-:W-:-:S10]  /*0680*/  DMUL R16, R8, UR4 ;  /* 0x0000000408107c28 */ /* 0x002fd40008000000 */
[----:B------:R-:W1:Y:S02]  /*0690*/  F2F.F32.F64 R16, R16 ;  /* 0x0000001000107310 */ /* 0x000e640000301000 */
[----:B01----:R-:W-:-:S07]  /*06a0*/  FSEL R0, -R16, R16, !P1 ;  /* 0x0000001010007208 */ /* 0x003fce0004800100 */
.L_x_78:
[----:B------:R-:W-:Y:S05]  /*06b0*/  BSYNC.RECONVERGENT B0 ;  /* 0x0000000000007941 */ /* 0x000fea0003800200 */
.L_x_77:
[----:B------:R-:W-:Y:S02]  /*06c0*/  IMAD.MOV.U32 R2, RZ, RZ, 0x37cbac00 ;  /* 0x37cbac00ff027424 */ /* 0x000fe400078e00ff */
[----:B------:R-:W-:Y:S01]  /*06d0*/  FMUL R3, R0, R0 ;  /* 0x0000000000037220 */ /* 0x000fe20000400000 */
[----:B------:R-:W-:Y:S01]  /*06e0*/  IMAD.MOV.U32 R6, RZ, RZ, 0x394d4153 ;  /* 0x394d4153ff067424 */ /* 0x000fe200078e00ff */
[----:B------:R-:W0:Y:S01]  /*06f0*/  LDCU UR4, c[0x0][0x390] ;  /* 0x00007200ff0477ac */ /* 0x000e220008000800 */
[----:B------:R-:W-:Y:S01]  /*0700*/  LOP3.LUT R8, R4, 0x1, RZ, 0xc0, !PT ;  /* 0x0000000104087812 */ /* 0x000fe200078ec0ff */
[C---:B------:R-:W-:Y:S01]  /*0710*/  FFMA R2, R3.reuse, R2, -0.0013887860113754868507 ;  /* 0xbab607ed03027423 */ /* 0x040fe20000000002 */
[C---:B------:R-:W-:Y:S01]  /*0720*/  FFMA R6, R3.reuse, -R6, 0.0083327032625675201416 ;  /* 0x3c0885e403067423 */ /* 0x040fe20000000806 */
[C---:B------:R-:W-:Y:S01]  /*0730*/  FFMA R9, R3.reuse, R0, RZ ;  /* 0x0000000003097223 */ /* 0x040fe200000000ff */
[----:B------:R-:W-:Y:S01]  /*0740*/  ISETP.NE.U32.AND P0, PT, R8, 0x1, PT ;  /* 0x000000010800780c */ /* 0x000fe20003f05070 */
[C---:B------:R-:W-:Y:S01]  /*0750*/  FFMA R2, R3.reuse, R2, 0.041666727513074874878 ;  /* 0x3d2aaabb03027423 */ /* 0x040fe20000000002 */
[----:B------:R-:W-:Y:S01]  /*0760*/  FFMA R6, R3, R6, -0.16666662693023681641 ;  /* 0xbe2aaaa803067423 */ /* 0x000fe20000000006 */
[----:B------:R-:W-:Y:S01]  /*0770*/  VIADD R7, R7, 0x1 ;  /* 0x0000000107077836 */ /* 0x000fe20000000000 */
[C---:B------:R-:W-:Y:S01]  /*0780*/  LOP3.LUT P1, RZ, R4.reuse, 0x2, RZ, 0xc0, !PT ;  /* 0x0000000204ff7812 */ /* 0x040fe2000782c0ff */
[----:B------:R-:W-:Y:S01]  /*0790*/  FFMA R2, R3, R2, -0.4999999701976776123 ;  /* 0xbeffffff03027423 */ /* 0x000fe20000000002 */
[----:B------:R-:W-:Y:S01]  /*07a0*/  FFMA R9, R9, R6, R0 ;  /* 0x0000000609097223 */ /* 0x000fe20000000000 */
[----:B------:R-:W-:-:S02]  /*07b0*/  VIADD R0, R4, 0x1 ;  /* 0x0000000104007836 */ /* 0x000fc40000000000 */
[----:B------:R-:W-:-:S03]  /*07c0*/  FFMA R2, R3, R2, 1 ;  /* 0x3f80000003027423 */ /* 0x000fc60000000002 */
[----:B------:R-:W-:Y:S02]  /*07d0*/  LOP3.LUT P2, RZ, R0, 0x2, RZ, 0xc0, !PT ;  /* 0x0000000200ff7812 */ /* 0x000fe4000784c0ff */
[----:B------:R-:W-:Y:S02]  /*07e0*/  FSEL R0, R2, R9, !P0 ;  /* 0x0000000902007208 */ /* 0x000fe40004000000 */
[----:B------:R-:W-:Y:S02]  /*07f0*/  FSEL R2, R9, R2, !P0 ;  /* 0x0000000209027208 */ /* 0x000fe40004000000 */
[----:B0-----:R-:W-:Y:S02]  /*0800*/  ISETP.NE.AND P0, PT, R7, UR4, PT ;  /* 0x0000000407007c0c */ /* 0x001fe4000bf05270 */
[----:B------:R-:W-:Y:S02]  /*0810*/  FSEL R0, R0, -R0, !P1 ;  /* 0x8000000000007208 */ /* 0x000fe40004800000 */
[----:B------:R-:W-:-:S03]  /*0820*/  FSEL R2, R2, -R2, !P2 ;  /* 0x8000000202027208 */ /* 0x000fc60005000000 */
[----:B------:R-:W-:Y:S02]  /*0830*/  FMUL R4, RZ, R0 ;  /* 0x00000000ff047220 */ /* 0x000fe40000400000 */
[-C--:B------:R-:W-:Y:S02]  /*0840*/  FMUL R9, RZ, R2.reuse ;  /* 0x00000002ff097220 */ /* 0x080fe40000400000 */
[C---:B-----5:R-:W-:Y:S02]  /*0850*/  FFMA R3, R13.reuse, R2, -R4 ;  /* 0x000000020d037223 */ /* 0x060fe40000000804 */
[----:B------:R-:W-:Y:S02]  /*0860*/  FFMA R0, R13, R0, R9 ;  /* 0x000000000d007223 */ /* 0x000fe40000000009 */
[----:B------:R-:W-:Y:S02]  /*0870*/  FADD R10, R3, R10 ;  /* 0x0000000a030a7221 */ /* 0x000fe40000000000 */
[----:B------:R-:W-:Y:S01]  /*0880*/  FADD R11, R0, R11 ;  /* 0x0000000b000b7221 */ /* 0x000fe20000000000 */
[----:B------:R-:W-:Y:S06]  /*0890*/  @P0 BRA `(.L_x_80) ;  /* 0xfffffff800700947 */ /* 0x000fec000383ffff */
.L_x_75:
[----:B------:R-:W1:Y:S02]  /*08a0*/  LDC.64 R2, c[0x0][0x388] ;  /* 0x0000e200ff027b82 */ /* 0x000e640000000a00 */
[----:B-1----:R-:W-:-:S05]  /*08b0*/  IMAD.WIDE R2, R5, 0x8, R2 ;  /* 0x0000000805027825 */ /* 0x002fca00078e0202 */
[----:B0-----:R-:W-:Y:S01]  /*08c0*/  STG.E.64 desc[UR6][R2.64], R10 ;  /* 0x0000000a02007986 */ /* 0x001fe2000c101b06 */
[----:B------:R-:W-:Y:S05]  /*08d0*/  EXIT ;  /* 0x000000000000794d */ /* 0x000fea0003800000 */
        .weak           $__internal_4_$__cuda_sm20_div_rn_f64_full
        .type           $__internal_4_$__cuda_sm20_div_rn_f64_full,@function
        .size           $__internal_4_$__cuda_sm20_div_rn_f64_full,(.L_x_89 - $__internal_4_$__cuda_sm20_div_rn_f64_full)
$__internal_4_$__cuda_sm20_div_rn_f64_full:
[C---:B------:R-:W-:Y:S01]  /*08e0*/  FSETP.GEU.AND P0, PT, |R7|.reuse, 1.469367938527859385e-39, PT ;  /* 0x001000000700780b */ /* 0x040fe20003f0e200 */
[----:B------:R-:W-:Y:S01]  /*08f0*/  IMAD.MOV.U32 R8, RZ, RZ, 0x1 ;  /* 0x00000001ff087424 */ /* 0x000fe200078e00ff */
[C---:B------:R-:W-:Y:S01]  /*0900*/  LOP3.LUT R2, R7.reuse, 0x800fffff, RZ, 0xc0, !PT ;  /* 0x800fffff07027812 */ /* 0x040fe200078ec0ff */
[----:B------:R-:W-:Y:S01]  /*0910*/  IMAD.MOV.U32 R17, RZ, RZ, 0x40100000 ;  /* 0x40100000ff117424 */ /* 0x000fe200078e00ff */
[----:B------:R-:W-:Y:S02]  /*0920*/  LOP3.LUT R14, R7, 0x7ff00000, RZ, 0xc0, !PT ;  /* 0x7ff00000070e7812 */ /* 0x000fe400078ec0ff */
[----:B------:R-:W-:Y:S01]  /*0930*/  LOP3.LUT R3, R2, 0x3ff00000, RZ, 0xfc, !PT ;  /* 0x3ff0000002037812 */ /* 0x000fe200078efcff */
[----:B------:R-:W-:Y:S01]  /*0940*/  IMAD.MOV.U32 R2, RZ, RZ, R6 ;  /* 0x000000ffff027224 */ /* 0x000fe200078e0006 */
[----:B------:R-:W-:Y:S01]  /*0950*/  MOV R4, 0x1ca00000 ;  /* 0x1ca0000000047802 */ /* 0x000fe20000000f00 */
[----:B------:R-:W-:Y:S01]  /*0960*/  IMAD.MOV.U32 R16, RZ, RZ, R14 ;  /* 0x000000ffff107224 */ /* 0x000fe200078e000e */
[----:B------:R-:W-:Y:S01]  /*0970*/  ISETP.LE.U32.AND P1, PT, R14, 0x40100000, PT ;  /* 0x401000000e00780c */ /* 0x000fe20003f23070 */
[----:B------:R-:W-:-:S02]  /*0980*/  VIADD R18, R17, 0xffffffff ;  /* 0xffffffff11127836 */ /* 0x000fc40000000000 */
[----:B------:R-:W-:Y:S01]  /*0990*/  @!P0 DMUL R2, R6, 8.98846567431157953865e+307 ;  /* 0x7fe0000006028828 */ /* 0x000fe20000000000 */
[----:B------:R-:W-:-:S05]  /*09a0*/  SEL R12, R4, 0x63400000, !P1 ;  /* 0x63400000040c7807 */ /* 0x000fca0004800000 */
        /* <DEDUP_REMOVED lines=17> */
[----:B------:R-:W-:-:S03]  /*0ac0*/  IMAD.MOV.U32 R12, RZ, RZ, 0x40100000 ;  /* 0x40100000ff0c7424 */ /* 0x000fc600078e00ff */
[----:B------:R-:W-:Y:S01]  /*0ad0*/  ISETP.LE.U32.AND P0, PT, R14, 0x40100000, PT ;  /* 0x401000000e00780c */ /* 0x000fe20003f03070 */
[----:B------:R-:W-:Y:S02]  /*0ae0*/  IMAD.MOV R13, RZ, RZ, -R14 ;  /* 0x000000ffff0d7224 */ /* 0x000fe400078e0a0e */
[----:B------:R-:W-:-:S03]  /*0af0*/  IMAD.MOV.U32 R14, RZ, RZ, RZ ;  /* 0x000000ffff0e7224 */ /* 0x000fc600078e00ff */
        /* <DEDUP_REMOVED lines=14> */
[----:B------:R-:W-:Y:S01]  /*0be0*/  IADD3 R3, PT, PT, -R4, RZ, RZ ;  /* 0x000000ff04037210 */ /* 0x000fe20007ffe1ff */
        /* <DEDUP_REMOVED lines=9> */
.L_x_81:
        /* <DEDUP_REMOVED lines=15> */
.L_x_83:
[----:B------:R-:W-:Y:S01]  /*0d70*/  LOP3.LUT R13, R7, 0x80000, RZ, 0xfc, !PT ;  /* 0x00080000070d7812 */ /* 0x000fe200078efcff */
[----:B------:R-:W-:-:S07]  /*0d80*/  IMAD.MOV.U32 R12, RZ, RZ, R6 ;  /* 0x000000ffff0c7224 */ /* 0x000fce00078e0006 */
.L_x_82:
[----:B------:R-:W-:Y:S02]  /*0d90*/  IMAD.MOV.U32 R2, RZ, RZ, R0 ;  /* 0x000000ffff027224 */ /* 0x000fe400078e0000 */
[----:B------:R-:W-:-:S04]  /*0da0*/  IMAD.MOV.U32 R3, RZ, RZ, 0x0 ;  /* 0x00000000ff037424 */ /* 0x000fc800078e00ff */
[----:B------:R-:W-:Y:S05]  /*0db0*/  RET.REL.NODEC R2 `(_Z9dft_naivePKfP6float2i) ;  /* 0xfffffff002907950 */ /* 0x000fea0003c3ffff */
.L_x_84:
        /* <DEDUP_REMOVED lines=12> */
.L_x_89:


//--------------------- .nv.global.init           --------------------------
	.section	.nv.global.init,"aw",@progbits
	.align	4
.nv.global.init:
	.type		__cudart_i2opi_f,@object
	.size		__cudart_i2opi_f,(.L_0 - __cudart_i2opi_f)
__cudart_i2opi_f:
        /*0000*/ 	.byte	0x41, 0x90, 0x43, 0x3c, 0x99, 0x95, 0x62, 0xdb, 0xc0, 0xdd, 0x34, 0xf5, 0xd1, 0x57, 0x27, 0xfc
        /*0010*/ 	.byte	0x29, 0x15, 0x44, 0x4e, 0x6e, 0x83, 0xf9, 0xa2
.L_0:


//--------------------- .nv.shared._Z9blu_finalPK6float2PS_iif --------------------------
	.section	.nv.shared._Z9blu_finalPK6float2PS_iif,"aw",@nobits
	.sectionflags	@""
	.align	16
	.zero		1024


//--------------------- .nv.shared.reserved.0     --------------------------
	.section	.nv.shared.reserved.0,"aw",@nobits
	.weak		__nv_reservedSMEM_offset_0_alias
	.size		__nv_reservedSMEM_offset_0_alias, 0, 64
	.other		__nv_reservedSMEM_offset_0_alias,@"STO_CUDA_RESERVED_SHARED STV_DEFAULT"
__nv_reservedSMEM_offset_0_alias:
	.zero		0
	.zero		64


//--------------------- .nv.shared._Z8pointmulPK6float2S1_PS_i --------------------------
	.section	.nv.shared._Z8pointmulPK6float2S1_PS_i,"aw",@nobits
	.sectionflags	@""
	.align	16
	.zero		1024


//--------------------- .nv.shared._Z7blu_padP6float2ii --------------------------
	.section	.nv.shared._Z7blu_padP6float2ii,"aw",@nobits
	.sectionflags	@""
	.align	16
	.zero		1024


//--------------------- .nv.shared._Z9blu_buildPKfP6float2S2_if --------------------------
	.section	.nv.shared._Z9blu_buildPKfP6float2S2_if,"aw",@nobits
	.sectionflags	@""
	.align	16
	.zero		1024


//--------------------- .nv.shared._Z7sr_postP6float2i --------------------------
	.section	.nv.shared._Z7sr_postP6float2i,"aw",@nobits
	.sectionflags	@""
	.align	16
	.zero		1024


//--------------------- .nv.shared._Z6radix2P6float2ii --------------------------
	.section	.nv.shared._Z6radix2P6float2ii,"aw",@nobits
	.sectionflags	@""
	.align	16
	.zero		1024


//--------------------- .nv.shared._Z6bitrevP6float2ii --------------------------
	.section	.nv.shared._Z6bitrevP6float2ii,"aw",@nobits
	.sectionflags	@""
	.align	16
	.zero		1024


//--------------------- .nv.shared._Z12mixed_kernelP6float2iii --------------------------
	.section	.nv.shared._Z12mixed_kernelP6float2iii,"aw",@nobits
	.sectionflags	@""
	.align	16
	.zero		1024


//--------------------- .nv.shared._Z10dft_sharedPKfP6float2i --------------------------
	.section	.nv.shared._Z10dft_sharedPKfP6float2i,"aw",@nobits
	.sectionflags	@""
	.align	16
	.zero		1024


//--------------------- .nv.shared._Z9dft_naivePKfP6float2i --------------------------
	.section	.nv.shared._Z9dft_naivePKfP6float2i,"aw",@nobits
	.sectionflags	@""
	.align	16
	.zero		1024


//--------------------- .nv.constant0._Z9blu_finalPK6float2PS_iif --------------------------
	.section	.nv.constant0._Z9blu_finalPK6float2PS_iif,"a",@progbits
	.sectionflags	@""
	.align	4
.nv.constant0._Z9blu_finalPK6float2PS_iif:
	.zero		924


//--------------------- .nv.constant0._Z8pointmulPK6float2S1_PS_i --------------------------
	.section	.nv.constant0._Z8pointmulPK6float2S1_PS_i,"a",@progbits
	.sectionflags	@""
	.align	4
.nv.constant0._Z8pointmulPK6float2S1_PS_i:
	.zero		924


//--------------------- .nv.constant0._Z7blu_padP6float2ii --------------------------
	.section	.nv.constant0._Z7blu_padP6float2ii,"a",@progbits
	.sectionflags	@""
	.align	4
.nv.constant0._Z7blu_padP6float2ii:
	.zero		912


//--------------------- .nv.constant0._Z9blu_buildPKfP6float2S2_if --------------------------
	.section	.nv.constant0._Z9blu_buildPKfP6float2S2_if,"a",@progbits
	.sectionflags	@""
	.align	4
.nv.constant0._Z9blu_buildPKfP6float2S2_if:
	.zero		928


//--------------------- .nv.constant0._Z7sr_postP6float2i --------------------------
	.section	.nv.constant0._Z7sr_postP6float2i,"a",@progbits
	.sectionflags	@""
	.align	4
.nv.constant0._Z7sr_postP6float2i:
	.zero		908


//--------------------- .nv.constant0._Z6radix2P6float2ii --------------------------
	.section	.nv.constant0._Z6radix2P6float2ii,"a",@progbits
	.sectionflags	@""
	.align	4
.nv.constant0._Z6radix2P6float2ii:
	.zero		912


//--------------------- .nv.constant0._Z6bitrevP6float2ii --------------------------
	.section	.nv.constant0._Z6bitrevP6float2ii,"a",@progbits
	.sectionflags	@""
	.align	4
.nv.constant0._Z6bitrevP6float2ii:
	.zero		912


//--------------------- .nv.constant0._Z12mixed_kernelP6float2iii --------------------------
	.section	.nv.constant0._Z12mixed_kernelP6float2iii,"a",@progbits
	.sectionflags	@""
	.align	4
.nv.constant0._Z12mixed_kernelP6float2iii:
	.zero		916


//--------------------- .nv.constant0._Z10dft_sharedPKfP6float2i --------------------------
	.section	.nv.constant0._Z10dft_sharedPKfP6float2i,"a",@progbits
	.sectionflags	@""
	.align	4
.nv.constant0._Z10dft_sharedPKfP6float2i:
	.zero		916


//--------------------- .nv.constant0._Z9dft_naivePKfP6float2i --------------------------
	.section	.nv.constant0._Z9dft_naivePKfP6float2i,"a",@progbits
	.sectionflags	@""
	.align	4
.nv.constant0._Z9dft_naivePKfP6float2i:
	.zero		916


//--------------------- SYMBOLS --------------------------

	.type		.nv.reservedSmem.offset0,@object
	.size		.nv.reservedSmem.offset0,0x4
	.type		.nv.reservedSmem.cap,@object
	.size		.nv.reservedSmem.cap,0x4
